	.target	sm_100a

	.elftype	@"ET_EXEC"


//--------------------- .note.nv.tkinfo           --------------------------
	.section	.note.nv.tkinfo,"",@"SHT_NOTE"
	.sectionflags	@"SHF_NOTE_NV_TKINFO"
	.tkinfo
        /*0018*/ 	.word	0x00000002
        /*0030*/ 	.string	""
        /*0030*/ 	.string	"ptxas"
        /*0030*/ 	.string	"Cuda compilation tools, release 13.0, V13.0.88"
        /*0030*/ 	.string	"Build cuda_13.0.r13.0/compiler.36424714_0"
        /*0030*/ 	.string	"-arch sm_100a -m 64 "



//--------------------- .note.nv.cuinfo           --------------------------
	.section	.note.nv.cuinfo,"",@"SHT_NOTE"
	.sectionflags	@"SHF_NOTE_NV_CUINFO"
        /*0018*/ 	.short	0x0002
        /*001a*/ 	.short	0x0064
        /*001c*/ 	.short	0x0082
	.zero		2


//--------------------- .nv.info                  --------------------------
	.section	.nv.info,"",@"SHT_CUDA_INFO"
	.align	4


	//----- nvinfo : EIATTR_REGCOUNT
	.align		4
        /*0000*/ 	.byte	0x04, 0x2f
        /*0002*/ 	.short	(.L_19 - .L_18)
	.align		4
.L_18:
        /*0004*/ 	.word	index@(_ZN7cutlass13device_kernelINS_4gemm6kernel13GemmUniversalIN4cute5tupleIJiiiiEEENS1_10collective13CollectiveMmaINS1_35MainloopSm100TmaUmmaWarpSpecializedILi5ELi2ELi4ENS5_IJNS4_1CILi2EEENSA_ILi1EEESC_EEEEENS5_IJNSA_ILi128EEENSA_ILi64EEESG_EEENS_6half_tENS5_IJlSC_lEEESI_SJ_NS4_8TiledMMAINS4_8MMA_AtomIJNS4_26SM100_MMA_F16BF16_2x1SM_SSISI_SI_fLi128ELi64ELNS4_4UMMA5MajorE0ELSO_0ELNSN_7ScaleInE0ELSP_0EEEEEENS4_6LayoutINS5_IJSC_SC_SC_EEENS5_IJNSA_ILi0EEESU_SU_EEEEENS5_IJNS4_10UnderscoreESX_SX_EEEEENS4_18SM100_TMA_2SM_LOADENS4_14ComposedLayoutINS4_7SwizzleILi3ELi4ELi3EEENS4_18smem_ptr_flag_bitsILi16EEENSS_INS5_IJNSA_ILi8EEESG_EEENS5_IJSG_SC_EEEEEEEvNS4_8identityES10_S1A_vS1B_EENS_8epilogue10collective18CollectiveEpilogueINS1D_23Sm100TmaWarpSpecializedILi3ELi2ELi16ELb1ELb0EEEJNS5_IJSG_SG_SG_EEENS5_IJNSS_ISG_SC_EENSS_INS5_IJNSA_ILi16EEESB_EEENS5_IJSC_NSA_ILi32EEEEEEEEEEESI_SJ_SI_SJ_NS1D_6fusion15FusionCallbacksIS1H_NS1Q_17LinearCombinationISI_fSI_fLNS_15FloatRoundStyleE2EEES1I_S1P_JEEENS4_5SM1004TMEM4LOAD26SM100_TMEM_LOAD_32dp32b16xENS4_13SM90_TMA_LOADENS11_INS12_ILi1ELi4ELi3EEES15_NSS_INS5_IJS16_S1K_EEENS5_IJS1K_SC_EEEEEEENS4_39AutoVectorizingCopyWithAssumedAlignmentILi128EEENS4_14SM90_TMA_STOREES25_S27_S27_EEEvvEEEEvNT_6ParamsE)
        /*0008*/ 	.word	0x00000059


	//----- nvinfo : EIATTR_FRAME_SIZE
	.align		4
.L_19:
        /*000c*/ 	.byte	0x04, 0x11
        /*000e*/ 	.short	(.L_21 - .L_20)
	.align		4
.L_20:
        /*0010*/ 	.word	index@($__internal_2_$__cuda_sm10x_tcgen05_guardrail_trap_unallocated_columns_being_dealloced)
        /*0014*/ 	.word	0x00000000


	//----- nvinfo : EIATTR_FRAME_SIZE
	.align		4
.L_21:
        /*0018*/ 	.byte	0x04, 0x11
        /*001a*/ 	.short	(.L_23 - .L_22)
	.align		4
.L_22:
        /*001c*/ 	.word	index@($__internal_1_$__cuda_sm10x_tcgen05_guardrail_trap_phase_invalid_during_alloc)
        /*0020*/ 	.word	0x00000000


	//----- nvinfo : EIATTR_FRAME_SIZE
	.align		4
.L_23:
        /*0024*/ 	.byte	0x04, 0x11
        /*0026*/ 	.short	(.L_25 - .L_24)
	.align		4
.L_24:
        /*0028*/ 	.word	index@($__internal_0_$__cuda_sm10x_tcgen05_guardrail_trap_col_being_dealloced_not_returned_by_alloc)
        /*002c*/ 	.word	0x00000000


	//----- nvinfo : EIATTR_FRAME_SIZE
	.align		4
.L_25:
        /*0030*/ 	.byte	0x04, 0x11
        /*0032*/ 	.short	(.L_27 - .L_26)
	.align		4
.L_26:
        /*0034*/ 	.word	index@(_ZN7cutlass13device_kernelINS_4gemm6kernel13GemmUniversalIN4cute5tupleIJiiiiEEENS1_10collective13CollectiveMmaINS1_35MainloopSm100TmaUmmaWarpSpecializedILi5ELi2ELi4ENS5_IJNS4_1CILi2EEENSA_ILi1EEESC_EEEEENS5_IJNSA_ILi128EEENSA_ILi64EEESG_EEENS_6half_tENS5_IJlSC_lEEESI_SJ_NS4_8TiledMMAINS4_8MMA_AtomIJNS4_26SM100_MMA_F16BF16_2x1SM_SSISI_SI_fLi128ELi64ELNS4_4UMMA5MajorE0ELSO_0ELNSN_7ScaleInE0ELSP_0EEEEEENS4_6LayoutINS5_IJSC_SC_SC_EEENS5_IJNSA_ILi0EEESU_SU_EEEEENS5_IJNS4_10UnderscoreESX_SX_EEEEENS4_18SM100_TMA_2SM_LOADENS4_14ComposedLayoutINS4_7SwizzleILi3ELi4ELi3EEENS4_18smem_ptr_flag_bitsILi16EEENSS_INS5_IJNSA_ILi8EEESG_EEENS5_IJSG_SC_EEEEEEEvNS4_8identityES10_S1A_vS1B_EENS_8epilogue10collective18CollectiveEpilogueINS1D_23Sm100TmaWarpSpecializedILi3ELi2ELi16ELb1ELb0EEEJNS5_IJSG_SG_SG_EEENS5_IJNSS_ISG_SC_EENSS_INS5_IJNSA_ILi16EEESB_EEENS5_IJSC_NSA_ILi32EEEEEEEEEEESI_SJ_SI_SJ_NS1D_6fusion15FusionCallbacksIS1H_NS1Q_17LinearCombinationISI_fSI_fLNS_15FloatRoundStyleE2EEES1I_S1P_JEEENS4_5SM1004TMEM4LOAD26SM100_TMEM_LOAD_32dp32b16xENS4_13SM90_TMA_LOADENS11_INS12_ILi1ELi4ELi3EEES15_NSS_INS5_IJS16_S1K_EEENS5_IJS1K_SC_EEEEEEENS4_39AutoVectorizingCopyWithAssumedAlignmentILi128EEENS4_14SM90_TMA_STOREES25_S27_S27_EEEvvEEEEvNT_6ParamsE)
        /*0038*/ 	.word	0x00000000


	//----- nvinfo : EIATTR_MIN_STACK_SIZE
	.align		4
.L_27:
        /*003c*/ 	.byte	0x04, 0x12
        /*003e*/ 	.short	(.L_29 - .L_28)
	.align		4
.L_28:
        /*0040*/ 	.word	index@(_ZN7cutlass13device_kernelINS_4gemm6kernel13GemmUniversalIN4cute5tupleIJiiiiEEENS1_10collective13CollectiveMmaINS1_35MainloopSm100TmaUmmaWarpSpecializedILi5ELi2ELi4ENS5_IJNS4_1CILi2EEENSA_ILi1EEESC_EEEEENS5_IJNSA_ILi128EEENSA_ILi64EEESG_EEENS_6half_tENS5_IJlSC_lEEESI_SJ_NS4_8TiledMMAINS4_8MMA_AtomIJNS4_26SM100_MMA_F16BF16_2x1SM_SSISI_SI_fLi128ELi64ELNS4_4UMMA5MajorE0ELSO_0ELNSN_7ScaleInE0ELSP_0EEEEEENS4_6LayoutINS5_IJSC_SC_SC_EEENS5_IJNSA_ILi0EEESU_SU_EEEEENS5_IJNS4_10UnderscoreESX_SX_EEEEENS4_18SM100_TMA_2SM_LOADENS4_14ComposedLayoutINS4_7SwizzleILi3ELi4ELi3EEENS4_18smem_ptr_flag_bitsILi16EEENSS_INS5_IJNSA_ILi8EEESG_EEENS5_IJSG_SC_EEEEEEEvNS4_8identityES10_S1A_vS1B_EENS_8epilogue10collective18CollectiveEpilogueINS1D_23Sm100TmaWarpSpecializedILi3ELi2ELi16ELb1ELb0EEEJNS5_IJSG_SG_SG_EEENS5_IJNSS_ISG_SC_EENSS_INS5_IJNSA_ILi16EEESB_EEENS5_IJSC_NSA_ILi32EEEEEEEEEEESI_SJ_SI_SJ_NS1D_6fusion15FusionCallbacksIS1H_NS1Q_17LinearCombinationISI_fSI_fLNS_15FloatRoundStyleE2EEES1I_S1P_JEEENS4_5SM1004TMEM4LOAD26SM100_TMEM_LOAD_32dp32b16xENS4_13SM90_TMA_LOADENS11_INS12_ILi1ELi4ELi3EEES15_NSS_INS5_IJS16_S1K_EEENS5_IJS1K_SC_EEEEEEENS4_39AutoVectorizingCopyWithAssumedAlignmentILi128EEENS4_14SM90_TMA_STOREES25_S27_S27_EEEvvEEEEvNT_6ParamsE)
        /*0044*/ 	.word	0x00000000
.L_29:


//--------------------- .nv.compat                --------------------------
	.section	.nv.compat,"",@"SHT_CUDA_COMPAT_INFO"
	.align	4
        /*0000*/ 	.byte	0x02, 0x09, 0x01, 0x00, 0x02, 0x02, 0x02, 0x00, 0x02, 0x05, 0x05, 0x00, 0x03, 0x07, 0x01, 0x01
        /*0010*/ 	.byte	0x02, 0x03, 0x01, 0x00, 0x02, 0x06, 0x01, 0x00, 0x04, 0x0b, 0x08, 0x00, 0x09, 0x00, 0x00, 0x00
        /*0020*/ 	.byte	0x00, 0x00, 0x00, 0x00


//--------------------- .nv.info._ZN7cutlass13device_kernelINS_4gemm6kernel13GemmUniversalIN4cute5tupleIJiiiiEEENS1_10collective13CollectiveMmaINS1_35MainloopSm100TmaUmmaWarpSpecializedILi5ELi2ELi4ENS5_IJNS4_1CILi2EEENSA_ILi1EEESC_EEEEENS5_IJNSA_ILi128EEENSA_ILi64EEESG_EEENS_6half_tENS5_IJlSC_lEEESI_SJ_NS4_8TiledMMAINS4_8MMA_AtomIJNS4_26SM100_MMA_F16BF16_2x1SM_SSISI_SI_fLi128ELi64ELNS4_4UMMA5MajorE0ELSO_0ELNSN_7ScaleInE0ELSP_0EEEEEENS4_6LayoutINS5_IJSC_SC_SC_EEENS5_IJNSA_ILi0EEESU_SU_EEEEENS5_IJNS4_10UnderscoreESX_SX_EEEEENS4_18SM100_TMA_2SM_LOADENS4_14ComposedLayoutINS4_7SwizzleILi3ELi4ELi3EEENS4_18smem_ptr_flag_bitsILi16EEENSS_INS5_IJNSA_ILi8EEESG_EEENS5_IJSG_SC_EEEEEEEvNS4_8identityES10_S1A_vS1B_EENS_8epilogue10collective18CollectiveEpilogueINS1D_23Sm100TmaWarpSpecializedILi3ELi2ELi16ELb1ELb0EEEJNS5_IJSG_SG_SG_EEENS5_IJNSS_ISG_SC_EENSS_INS5_IJNSA_ILi16EEESB_EEENS5_IJSC_NSA_ILi32EEEEEEEEEEESI_SJ_SI_SJ_NS1D_6fusion15FusionCallbacksIS1H_NS1Q_17LinearCombinationISI_fSI_fLNS_15FloatRoundStyleE2EEES1I_S1P_JEEENS4_5SM1004TMEM4LOAD26SM100_TMEM_LOAD_32dp32b16xENS4_13SM90_TMA_LOADENS11_INS12_ILi1ELi4ELi3EEES15_NSS_INS5_IJS16_S1K_EEENS5_IJS1K_SC_EEEEEEENS4_39AutoVectorizingCopyWithAssumedAlignmentILi128EEENS4_14SM90_TMA_STOREES25_S27_S27_EEEvvEEEEvNT_6ParamsE --------------------------
	.section	.nv.info._ZN7cutlass13device_kernelINS_4gemm6kernel13GemmUniversalIN4cute5tupleIJiiiiEEENS1_10collective13CollectiveMmaINS1_35MainloopSm100TmaUmmaWarpSpecializedILi5ELi2ELi4ENS5_IJNS4_1CILi2EEENSA_ILi1EEESC_EEEEENS5_IJNSA_ILi128EEENSA_ILi64EEESG_EEENS_6half_tENS5_IJlSC_lEEESI_SJ_NS4_8TiledMMAINS4_8MMA_AtomIJNS4_26SM100_MMA_F16BF16_2x1SM_SSISI_SI_fLi128ELi64ELNS4_4UMMA5MajorE0ELSO_0ELNSN_7ScaleInE0ELSP_0EEEEEENS4_6LayoutINS5_IJSC_SC_SC_EEENS5_IJNSA_ILi0EEESU_SU_EEEEENS5_IJNS4_10UnderscoreESX_SX_EEEEENS4_18SM100_TMA_2SM_LOADENS4_14ComposedLayoutINS4_7SwizzleILi3ELi4ELi3EEENS4_18smem_ptr_flag_bitsILi16EEENSS_INS5_IJNSA_ILi8EEESG_EEENS5_IJSG_SC_EEEEEEEvNS4_8identityES10_S1A_vS1B_EENS_8epilogue10collective18CollectiveEpilogueINS1D_23Sm100TmaWarpSpecializedILi3ELi2ELi16ELb1ELb0EEEJNS5_IJSG_SG_SG_EEENS5_IJNSS_ISG_SC_EENSS_INS5_IJNSA_ILi16EEESB_EEENS5_IJSC_NSA_ILi32EEEEEEEEEEESI_SJ_SI_SJ_NS1D_6fusion15FusionCallbacksIS1H_NS1Q_17LinearCombinationISI_fSI_fLNS_15FloatRoundStyleE2EEES1I_S1P_JEEENS4_5SM1004TMEM4LOAD26SM100_TMEM_LOAD_32dp32b16xENS4_13SM90_TMA_LOADENS11_INS12_ILi1ELi4ELi3EEES15_NSS_INS5_IJS16_S1K_EEENS5_IJS1K_SC_EEEEEEENS4_39AutoVectorizingCopyWithAssumedAlignmentILi128EEENS4_14SM90_TMA_STOREES25_S27_S27_EEEvvEEEEvNT_6ParamsE,"",@"SHT_CUDA_INFO"
	.sectionflags	@""
	.align	4


	//----- nvinfo : EIATTR_CUDA_API_VERSION
	.align		4
        /*0000*/ 	.byte	0x04, 0x37
        /*0002*/ 	.short	(.L_31 - .L_30)
.L_30:
        /*0004*/ 	.word	0x00000082


	//----- nvinfo : EIATTR_KPARAM_INFO
	.align		4
.L_31:
        /*0008*/ 	.byte	0x04, 0x17
        /*000a*/ 	.short	(.L_33 - .L_32)
.L_32:
        /*000c*/ 	.word	0x00000000
        /*0010*/ 	.short	0x0000
        /*0012*/ 	.short	0x0000
        /*0014*/ 	.byte	0x00, 0xf0, 0x01, 0x20


	//----- nvinfo : EIATTR_AT_ENTRY_FRAGMENTS
	.align		4
.L_33:
        /*0018*/ 	.byte	0x04, 0x4f
        /*001a*/ 	.short	(.L_35 - .L_34)


	//   ....[0]....
.L_34:
        /*001c*/ 	.word	0x00000007


	//----- nvinfo : EIATTR_RESERVED_SMEM_USED
	.align		4
.L_35:
        /*0020*/ 	.byte	0x01, 0x41
	.zero		2


	//----- nvinfo : EIATTR_SPARSE_MMA_MASK
	.align		4
        /*0024*/ 	.byte	0x03, 0x50
        /*0026*/ 	.short	0x0000


	//----- nvinfo : EIATTR_TCGEN05_2CTA_USED
	.align		4
        /*0028*/ 	.byte	0x01, 0x52
	.zero		2


	//----- nvinfo : EIATTR_MAXREG_COUNT
	.align		4
        /*002c*/ 	.byte	0x03, 0x1b
        /*002e*/ 	.short	0x00ff


	//----- nvinfo : EIATTR_NUM_BARRIERS
	.align		4
        /*0030*/ 	.byte	0x02, 0x4c
        /*0032*/ 	.byte	0x07
	.zero		1


	//----- nvinfo : EIATTR_EXTERNS
	.align		4
        /*0034*/ 	.byte	0x04, 0x0f
        /*0036*/ 	.short	(.L_37 - .L_36)


	//   ....[0]....
	.align		4
.L_36:
        /*0038*/ 	.word	index@(__assertfail)


	//----- nvinfo : EIATTR_MERCURY_ISA_VERSION
	.align		4
.L_37:
        /*003c*/ 	.byte	0x03, 0x5f
        /*003e*/ 	.short	0x0101


	//----- nvinfo : EIATTR_INT_WARP_WIDE_INSTR_OFFSETS
	.align		4
        /*0040*/ 	.byte	0x04, 0x31
        /*0042*/ 	.short	(.L_39 - .L_38)


	//   ....[0]....
.L_38:
        /*0044*/ 	.word	0x00000d10


	//   ....[1]....
        /*0048*/ 	.word	0x00000db0


	//   ....[2]....
        /*004c*/ 	.word	0x00002120


	//   ....[3]....
        /*0050*/ 	.word	0x00004090


	//   ....[4]....
        /*0054*/ 	.word	0x000040b0


	//   ....[5]....
        /*0058*/ 	.word	0x000040e0


	//   ....[6]....
        /*005c*/ 	.word	0x000049f0


	//   ....[7]....
        /*0060*/ 	.word	0x00004a60


	//   ....[8]....
        /*0064*/ 	.word	0x00004b70


	//   ....[9]....
        /*0068*/ 	.word	0x00004d40


	//   ....[10]....
        /*006c*/ 	.word	0x00004df0


	//   ....[11]....
        /*0070*/ 	.word	0x00004f10


	//----- nvinfo : EIATTR_COOP_GROUP_MASK_REGIDS
	.align		4
.L_39:
        /*0074*/ 	.byte	0x04, 0x29
        /*0076*/ 	.short	(.L_41 - .L_40)


	//   ....[0]....
.L_40:
        /*0078*/ 	.word	0xffffffff


	//   ....[1]....
        /*007c*/ 	.word	0xffffffff


	//   ....[2]....
        /*0080*/ 	.word	0xffffffff


	//   ....[3]....
        /*0084*/ 	.word	0xffffffff


	//   ....[4]....
        /*0088*/ 	.word	0xffffffff


	//   ....[5]....
        /*008c*/ 	.word	0xffffffff


	//   ....[6]....
        /*0090*/ 	.word	0xffffffff


	//   ....[7]....
        /*0094*/ 	.word	0xffffffff


	//   ....[8]....
        /*0098*/ 	.word	0xffffffff


	//   ....[9]....
        /*009c*/ 	.word	0xffffffff


	//   ....[10]....
        /*00a0*/ 	.word	0xffffffff


	//   ....[11]....
        /*00a4*/ 	.word	0xffffffff


	//   ....[12]....
        /*00a8*/ 	.word	0xffffffff


	//   ....[13]....
        /*00ac*/ 	.word	0xffffffff


	//----- nvinfo : EIATTR_COOP_GROUP_INSTR_OFFSETS
	.align		4
.L_41:
        /*00b0*/ 	.byte	0x04, 0x28
        /*00b2*/ 	.short	(.L_43 - .L_42)


	//   ....[0]....
.L_42:
        /*00b4*/ 	.word	0x000000c0


	//   ....[1]....
        /*00b8*/ 	.word	0x00000500


	//   ....[2]....
        /*00bc*/ 	.word	0x000006a0


	//   ....[3]....
        /*00c0*/ 	.word	0x00000810


	//   ....[4]....
        /*00c4*/ 	.word	0x00000900


	//   ....[5]....
        /*00c8*/ 	.word	0x00000a60


	//   ....[6]....
        /*00cc*/ 	.word	0x00000bf0


	//   ....[7]....
        /*00d0*/ 	.word	0x00000e30


	//   ....[8]....
        /*00d4*/ 	.word	0x00002000


	//   ....[9]....
        /*00d8*/ 	.word	0x00002e70


	//   ....[10]....
        /*00dc*/ 	.word	0x00003340


	//   ....[11]....
        /*00e0*/ 	.word	0x00003370


	//   ....[12]....
        /*00e4*/ 	.word	0x00003f90


	//   ....[13]....
        /*00e8*/ 	.word	0x000041a0


	//----- nvinfo : EIATTR_VRC_CTA_INIT_COUNT
	.align		4
.L_43:
        /*00ec*/ 	.byte	0x02, 0x4a
        /*00ee*/ 	.byte	0x80
	.zero		1


	//----- nvinfo : EIATTR_SYSCALL_OFFSETS
	.align		4
        /*00f0*/ 	.byte	0x04, 0x46
        /*00f2*/ 	.short	(.L_45 - .L_44)


	//   ....[0]....
.L_44:
        /*00f4*/ 	.word	0x00005aa0


	//   ....[1]....
        /*00f8*/ 	.word	0x00005b90


	//   ....[2]....
        /*00fc*/ 	.word	0x00006350


	//   ....[3]....
        /*0100*/ 	.word	0x00006cd0


	//----- nvinfo : EIATTR_MBARRIER_INSTR_OFFSETS
	.align		4
.L_45:
        /*0104*/ 	.byte	0x04, 0x39
        /*0106*/ 	.short	(.L_47 - .L_46)


	//   ....[0]....
.L_46:
        /*0108*/ 	.word	0x000005f0
        /*010c*/ 	.word	0x000000ff
        /*0110*/ 	.word	0x00000000
        /*0114*/ 	.short	0x0100
        /*0116*/ 	.byte	0x08
	.zero		1


	//   ....[1]....
        /*0118*/ 	.word	0x00000600
        /*011c*/ 	.word	0x000000ff
        /*0120*/ 	.word	0x00000028
        /*0124*/ 	.short	0x0100
        /*0126*/ 	.byte	0x08
	.zero		1


	//   ....[2]....
        /*0128*/ 	.word	0x00000610
        /*012c*/ 	.word	0x000000ff
        /*0130*/ 	.word	0x00000008
        /*0134*/ 	.short	0x0100
        /*0136*/ 	.byte	0x08
	.zero		1


	//   ....[3]....
        /*0138*/ 	.word	0x00000620
        /*013c*/ 	.word	0x000000ff
        /*0140*/ 	.word	0x00000030
        /*0144*/ 	.short	0x0100
        /*0146*/ 	.byte	0x08
	.zero		1


	//   ....[4]....
        /*0148*/ 	.word	0x00000630
        /*014c*/ 	.word	0x000000ff
        /*0150*/ 	.word	0x00000010
        /*0154*/ 	.short	0x0100
        /*0156*/ 	.byte	0x08
	.zero		1


	//   ....[5]....
        /*0158*/ 	.word	0x00000640
        /*015c*/ 	.word	0x000000ff
        /*0160*/ 	.word	0x00000038
        /*0164*/ 	.short	0x0100
        /*0166*/ 	.byte	0x08
	.zero		1


	//   ....[6]....
        /*0168*/ 	.word	0x00000650
        /*016c*/ 	.word	0x000000ff
        /*0170*/ 	.word	0x00000018
        /*0174*/ 	.short	0x0100
        /*0176*/ 	.byte	0x08
	.zero		1


	//   ....[7]....
        /*0178*/ 	.word	0x00000660
        /*017c*/ 	.word	0x000000ff
        /*0180*/ 	.word	0x00000040
        /*0184*/ 	.short	0x0100
        /*0186*/ 	.byte	0x08
	.zero		1


	//   ....[8]....
        /*0188*/ 	.word	0x00000670
        /*018c*/ 	.word	0x000000ff
        /*0190*/ 	.word	0x00000020
        /*0194*/ 	.short	0x0100
        /*0196*/ 	.byte	0x08
	.zero		1


	//   ....[9]....
        /*0198*/ 	.word	0x00000680
        /*019c*/ 	.word	0x000000ff
        /*01a0*/ 	.word	0x00000048
        /*01a4*/ 	.short	0x0100
        /*01a6*/ 	.byte	0x08
	.zero		1


	//   ....[10]....
        /*01a8*/ 	.word	0x000007a0
        /*01ac*/ 	.word	0x000000ff
        /*01b0*/ 	.word	0x00000050
        /*01b4*/ 	.short	0x0100
        /*01b6*/ 	.byte	0x09
	.zero		1


	//   ....[11]....
        /*01b8*/ 	.word	0x000007b0
        /*01bc*/ 	.word	0x000000ff
        /*01c0*/ 	.word	0x00000068
        /*01c4*/ 	.short	0x0100
        /*01c6*/ 	.byte	0x09
	.zero		1


	//   ....[12]....
        /*01c8*/ 	.word	0x000007c0
        /*01cc*/ 	.word	0x000000ff
        /*01d0*/ 	.word	0x00000058
        /*01d4*/ 	.short	0x0100
        /*01d6*/ 	.byte	0x09
	.zero		1


	//   ....[13]....
        /*01d8*/ 	.word	0x000007d0
        /*01dc*/ 	.word	0x000000ff
        /*01e0*/ 	.word	0x00000070
        /*01e4*/ 	.short	0x0100
        /*01e6*/ 	.byte	0x09
	.zero		1


	//   ....[14]....
        /*01e8*/ 	.word	0x000007e0
        /*01ec*/ 	.word	0x000000ff
        /*01f0*/ 	.word	0x00000060
        /*01f4*/ 	.short	0x0100
        /*01f6*/ 	.byte	0x09
	.zero		1


	//   ....[15]....
        /*01f8*/ 	.word	0x000007f0
        /*01fc*/ 	.word	0x000000ff
        /*0200*/ 	.word	0x00000078
        /*0204*/ 	.short	0x0100
        /*0206*/ 	.byte	0x09
	.zero		1


	//   ....[16]....
        /*0208*/ 	.word	0x000008d0
        /*020c*/ 	.word	0x000000ff
        /*0210*/ 	.word	0x00000080
        /*0214*/ 	.short	0x0100
        /*0216*/ 	.byte	0x08
	.zero		1


	//   ....[17]....
        /*0218*/ 	.word	0x000008e0
        /*021c*/ 	.word	0x000000ff
        /*0220*/ 	.word	0x00000088
        /*0224*/ 	.short	0x0100
        /*0226*/ 	.byte	0x08
	.zero		1


	//   ....[18]....
        /*0228*/ 	.word	0x00000a10
        /*022c*/ 	.word	0x000000ff
        /*0230*/ 	.word	0x00000090
        /*0234*/ 	.short	0x0100
        /*0236*/ 	.byte	0x08
	.zero		1


	//   ....[19]....
        /*0238*/ 	.word	0x00000a20
        /*023c*/ 	.word	0x000000ff
        /*0240*/ 	.word	0x000000a0
        /*0244*/ 	.short	0x0100
        /*0246*/ 	.byte	0x08
	.zero		1


	//   ....[20]....
        /*0248*/ 	.word	0x00000a30
        /*024c*/ 	.word	0x000000ff
        /*0250*/ 	.word	0x00000098
        /*0254*/ 	.short	0x0100
        /*0256*/ 	.byte	0x08
	.zero		1


	//   ....[21]....
        /*0258*/ 	.word	0x00000a40
        /*025c*/ 	.word	0x000000ff
        /*0260*/ 	.word	0x000000a8
        /*0264*/ 	.short	0x0100
        /*0266*/ 	.byte	0x08
	.zero		1


	//   ....[22]....
        /*0268*/ 	.word	0x00000b60
        /*026c*/ 	.word	0x000000ff
        /*0270*/ 	.word	0x000000b0
        /*0274*/ 	.short	0x0100
        /*0276*/ 	.byte	0x09
	.zero		1


	//   ....[23]....
        /*0278*/ 	.word	0x00000b70
        /*027c*/ 	.word	0x000000ff
        /*0280*/ 	.word	0x000000d0
        /*0284*/ 	.short	0x0100
        /*0286*/ 	.byte	0x09
	.zero		1


	//   ....[24]....
        /*0288*/ 	.word	0x00000b80
        /*028c*/ 	.word	0x000000ff
        /*0290*/ 	.word	0x000000b8
        /*0294*/ 	.short	0x0100
        /*0296*/ 	.byte	0x09
	.zero		1


	//   ....[25]....
        /*0298*/ 	.word	0x00000b90
        /*029c*/ 	.word	0x000000ff
        /*02a0*/ 	.word	0x000000d8
        /*02a4*/ 	.short	0x0100
        /*02a6*/ 	.byte	0x09
	.zero		1


	//   ....[26]....
        /*02a8*/ 	.word	0x00000ba0
        /*02ac*/ 	.word	0x000000ff
        /*02b0*/ 	.word	0x000000c0
        /*02b4*/ 	.short	0x0100
        /*02b6*/ 	.byte	0x09
	.zero		1


	//   ....[27]....
        /*02b8*/ 	.word	0x00000bb0
        /*02bc*/ 	.word	0x000000ff
        /*02c0*/ 	.word	0x000000e0
        /*02c4*/ 	.short	0x0100
        /*02c6*/ 	.byte	0x09
	.zero		1


	//   ....[28]....
        /*02c8*/ 	.word	0x00000bc0
        /*02cc*/ 	.word	0x000000ff
        /*02d0*/ 	.word	0x000000c8
        /*02d4*/ 	.short	0x0100
        /*02d6*/ 	.byte	0x09
	.zero		1


	//   ....[29]....
        /*02d8*/ 	.word	0x00000bd0
        /*02dc*/ 	.word	0x000000ff
        /*02e0*/ 	.word	0x000000e8
        /*02e4*/ 	.short	0x0100
        /*02e6*/ 	.byte	0x09
	.zero		1


	//   ....[30]....
        /*02e8*/ 	.word	0x00000cc0
        /*02ec*/ 	.word	0x000000ff
        /*02f0*/ 	.word	0x000000f0
        /*02f4*/ 	.short	0x0100
        /*02f6*/ 	.byte	0x08
	.zero		1


	//   ....[31]....
        /*02f8*/ 	.word	0x00000cd0
        /*02fc*/ 	.word	0x000000ff
        /*0300*/ 	.word	0x00000100
        /*0304*/ 	.short	0x0100
        /*0306*/ 	.byte	0x08
	.zero		1


	//   ....[32]....
        /*0308*/ 	.word	0x00000ce0
        /*030c*/ 	.word	0x000000ff
        /*0310*/ 	.word	0x000000f8
        /*0314*/ 	.short	0x0100
        /*0316*/ 	.byte	0x08
	.zero		1


	//   ....[33]....
        /*0318*/ 	.word	0x00000cf0
        /*031c*/ 	.word	0x000000ff
        /*0320*/ 	.word	0x00000108
        /*0324*/ 	.short	0x0100
        /*0326*/ 	.byte	0x08
	.zero		1


	//   ....[34]....
        /*0328*/ 	.word	0x00000de0
        /*032c*/ 	.word	0x000000ff
        /*0330*/ 	.word	0x00000110
        /*0334*/ 	.short	0x0100
        /*0336*/ 	.byte	0x07
	.zero		1


	//   ....[35]....
        /*0338*/ 	.word	0x00001800
        /*033c*/ 	.word	0x00000003
        /*0340*/ 	.word	0x00000100
        /*0344*/ 	.short	0x010a
        /*0346*/ 	.byte	0xff
	.zero		1


	//   ....[36]....
        /*0348*/ 	.word	0x00001830
        /*034c*/ 	.word	0x00000003
        /*0350*/ 	.word	0x000000f0
        /*0354*/ 	.short	0x0101
        /*0356*/ 	.byte	0xff
	.zero		1


	//   ....[37]....
        /*0358*/ 	.word	0x00001930
        /*035c*/ 	.word	0x000000ff
        /*0360*/ 	.word	0x00000028
        /*0364*/ 	.short	0x010a
        /*0366*/ 	.byte	0x08
	.zero		1


	//   ....[38]....
        /*0368*/ 	.word	0x00001a00
        /*036c*/ 	.word	0x000000ff
        /*0370*/ 	.word	0x00000028
        /*0374*/ 	.short	0x010a
        /*0376*/ 	.byte	0x21
	.zero		1


	//   ....[39]....
        /*0378*/ 	.word	0x00001bb0
        /*037c*/ 	.word	0x000000ff
        /*0380*/ 	.word	0x00000028
        /*0384*/ 	.short	0x010a
        /*0386*/ 	.byte	0x08
	.zero		1


	//   ....[40]....
        /*0388*/ 	.word	0x00001cb0
        /*038c*/ 	.word	0x000000ff
        /*0390*/ 	.word	0x00000088
        /*0394*/ 	.short	0x0101
        /*0396*/ 	.byte	0x06
	.zero		1


	//   ....[41]....
        /*0398*/ 	.word	0x00001cd0
        /*039c*/ 	.word	0x000000ff
        /*03a0*/ 	.word	0x00000028
        /*03a4*/ 	.short	0x010a
        /*03a6*/ 	.byte	0x08
	.zero		1


	//   ....[42]....
        /*03a8*/ 	.word	0x00001d50
        /*03ac*/ 	.word	0x000000ff
        /*03b0*/ 	.word	0x00000028
        /*03b4*/ 	.short	0x010a
        /*03b6*/ 	.byte	0x11
	.zero		1


	//   ....[43]....
        /*03b8*/ 	.word	0x00001ee0
        /*03bc*/ 	.word	0x000000ff
        /*03c0*/ 	.word	0x00000028
        /*03c4*/ 	.short	0x010a
        /*03c6*/ 	.byte	0x08
	.zero		1


	//   ....[44]....
        /*03c8*/ 	.word	0x00002030
        /*03cc*/ 	.word	0x00000002
        /*03d0*/ 	.word	0x00000090
        /*03d4*/ 	.short	0x010a
        /*03d6*/ 	.byte	0xff
	.zero		1


	//   ....[45]....
        /*03d8*/ 	.word	0x000020f0
        /*03dc*/ 	.word	0x00000002
        /*03e0*/ 	.word	0x00000000
        /*03e4*/ 	.short	0x0101
        /*03e6*/ 	.byte	0xff
	.zero		1


	//   ....[46]....
        /*03e8*/ 	.word	0x00002650
        /*03ec*/ 	.word	0x000000ff
        /*03f0*/ 	.word	0x00000000
        /*03f4*/ 	.short	0x010a
        /*03f6*/ 	.byte	0x04
	.zero		1


	//   ....[47]....
        /*03f8*/ 	.word	0x000026e0
        /*03fc*/ 	.word	0x000000ff
        /*0400*/ 	.word	0x00000000
        /*0404*/ 	.short	0x010a
        /*0406*/ 	.byte	0x04
	.zero		1


	//   ....[48]....
        /*0408*/ 	.word	0x00002770
        /*040c*/ 	.word	0x000000ff
        /*0410*/ 	.word	0x00000000
        /*0414*/ 	.short	0x010a
        /*0416*/ 	.byte	0x04
	.zero		1


	//   ....[49]....
        /*0418*/ 	.word	0x00002800
        /*041c*/ 	.word	0x000000ff
        /*0420*/ 	.word	0x00000000
        /*0424*/ 	.short	0x010a
        /*0426*/ 	.byte	0x04
	.zero		1


	//   ....[50]....
        /*0428*/ 	.word	0x000028a0
        /*042c*/ 	.word	0x00000000
        /*0430*/ 	.word	0x00000000
        /*0434*/ 	.short	0x010a
        /*0436*/ 	.byte	0xff
	.zero		1


	//   ....[51]....
        /*0438*/ 	.word	0x000029d0
        /*043c*/ 	.word	0x00000000
        /*0440*/ 	.word	0x000000f0
        /*0444*/ 	.short	0x010a
        /*0446*/ 	.byte	0xff
	.zero		1


	//   ....[52]....
        /*0448*/ 	.word	0x00002a40
        /*044c*/ 	.word	0x00000004
        /*0450*/ 	.word	0x00000000
        /*0454*/ 	.short	0x0101
        /*0456*/ 	.byte	0xff
	.zero		1


	//   ....[53]....
        /*0458*/ 	.word	0x00002a60
        /*045c*/ 	.word	0x000000ff
        /*0460*/ 	.word	0x000000a0
        /*0464*/ 	.short	0x010a
        /*0466*/ 	.byte	0x05
	.zero		1


	//   ....[54]....
        /*0468*/ 	.word	0x00002b80
        /*046c*/ 	.word	0x00000000
        /*0470*/ 	.word	0x00000090
        /*0474*/ 	.short	0x010a
        /*0476*/ 	.byte	0xff
	.zero		1


	//   ....[55]....
        /*0478*/ 	.word	0x00002c80
        /*047c*/ 	.word	0x00000000
        /*0480*/ 	.word	0x00000000
        /*0484*/ 	.short	0x0101
        /*0486*/ 	.byte	0xff
	.zero		1


	//   ....[56]....
        /*0488*/ 	.word	0x00002d10
        /*048c*/ 	.word	0x000000ff
        /*0490*/ 	.word	0x000000a0
        /*0494*/ 	.short	0x0106
        /*0496*/ 	.byte	0x05
	.zero		1


	//   ....[57]....
        /*0498*/ 	.word	0x00002d30
        /*049c*/ 	.word	0x000000ff
        /*04a0*/ 	.word	0x000000a0
        /*04a4*/ 	.short	0x010a
        /*04a6*/ 	.byte	0x05
	.zero		1


	//   ....[58]....
        /*04a8*/ 	.word	0x00002dc0
        /*04ac*/ 	.word	0x000000ff
        /*04b0*/ 	.word	0x000000a0
        /*04b4*/ 	.short	0x0106
        /*04b6*/ 	.byte	0x04
	.zero		1


	//   ....[59]....
        /*04b8*/ 	.word	0x00002e00
        /*04bc*/ 	.word	0x00000000
        /*04c0*/ 	.word	0x000000a0
        /*04c4*/ 	.short	0x010a
        /*04c6*/ 	.byte	0xff
	.zero		1


	//   ....[60]....
        /*04c8*/ 	.word	0x00003040
        /*04cc*/ 	.word	0x000000ff
        /*04d0*/ 	.word	0x00000008
        /*04d4*/ 	.short	0x010a
        /*04d6*/ 	.byte	0x06
	.zero		1


	//   ....[61]....
        /*04d8*/ 	.word	0x00003060
        /*04dc*/ 	.word	0x000000ff
        /*04e0*/ 	.word	0x00000008
        /*04e4*/ 	.short	0x010a
        /*04e6*/ 	.byte	0x06
	.zero		1


	//   ....[62]....
        /*04e8*/ 	.word	0x000031f0
        /*04ec*/ 	.word	0x000000ff
        /*04f0*/ 	.word	0x00000008
        /*04f4*/ 	.short	0x010a
        /*04f6*/ 	.byte	0x06
	.zero		1


	//   ....[63]....
        /*04f8*/ 	.word	0x00003210
        /*04fc*/ 	.word	0x000000ff
        /*0500*/ 	.word	0x00000008
        /*0504*/ 	.short	0x010a
        /*0506*/ 	.byte	0x06
	.zero		1


	//   ....[64]....
        /*0508*/ 	.word	0x000032d0
        /*050c*/ 	.word	0x000000ff
        /*0510*/ 	.word	0x00000000
        /*0514*/ 	.short	0x0101
        /*0516*/ 	.byte	0x07
	.zero		1


	//   ....[65]....
        /*0518*/ 	.word	0x00003610
        /*051c*/ 	.word	0x00000000
        /*0520*/ 	.word	0x00000090
        /*0524*/ 	.short	0x010a
        /*0526*/ 	.byte	0xff
	.zero		1


	//   ....[66]....
        /*0528*/ 	.word	0x000036d0
        /*052c*/ 	.word	0x00000000
        /*0530*/ 	.word	0x00000000
        /*0534*/ 	.short	0x0101
        /*0536*/ 	.byte	0xff
	.zero		1


	//   ....[67]....
        /*0538*/ 	.word	0x00003790
        /*053c*/ 	.word	0x000000ff
        /*0540*/ 	.word	0x00000000
        /*0544*/ 	.short	0x010a
        /*0546*/ 	.byte	0x08
	.zero		1


	//   ....[68]....
        /*0548*/ 	.word	0x000037a0
        /*054c*/ 	.word	0x000000ff
        /*0550*/ 	.word	0x000000d0
        /*0554*/ 	.short	0x010a
        /*0556*/ 	.byte	0x09
	.zero		1


	//   ....[69]....
        /*0558*/ 	.word	0x00003850
        /*055c*/ 	.word	0x000000ff
        /*0560*/ 	.word	0x00000000
        /*0564*/ 	.short	0x010a
        /*0566*/ 	.byte	0x08
	.zero		1


	//   ....[70]....
        /*0568*/ 	.word	0x00003980
        /*056c*/ 	.word	0x000000ff
        /*0570*/ 	.word	0x00000000
        /*0574*/ 	.short	0x010a
        /*0576*/ 	.byte	0x1e
	.zero		1


	//   ....[71]....
        /*0578*/ 	.word	0x00003c80
        /*057c*/ 	.word	0x000000ff
        /*0580*/ 	.word	0x00000000
        /*0584*/ 	.short	0x010a
        /*0586*/ 	.byte	0x08
	.zero		1


	//   ....[72]....
        /*0588*/ 	.word	0x00003d10
        /*058c*/ 	.word	0x000000ff
        /*0590*/ 	.word	0x00000000
        /*0594*/ 	.short	0x010a
        /*0596*/ 	.byte	0x08
	.zero		1


	//   ....[73]....
        /*0598*/ 	.word	0x00003da0
        /*059c*/ 	.word	0x000000ff
        /*05a0*/ 	.word	0x00000000
        /*05a4*/ 	.short	0x010a
        /*05a6*/ 	.byte	0x08
	.zero		1


	//   ....[74]....
        /*05a8*/ 	.word	0x00003e40
        /*05ac*/ 	.word	0x00000000
        /*05b0*/ 	.word	0x00000000
        /*05b4*/ 	.short	0x010a
        /*05b6*/ 	.byte	0xff
	.zero		1


	//   ....[75]....
        /*05b8*/ 	.word	0x00003e80
        /*05bc*/ 	.word	0x00000000
        /*05c0*/ 	.word	0x00000000
        /*05c4*/ 	.short	0x010a
        /*05c6*/ 	.byte	0xff
	.zero		1


	//   ....[76]....
        /*05c8*/ 	.word	0x00003ef0
        /*05cc*/ 	.word	0x000000ff
        /*05d0*/ 	.word	0x00000000
        /*05d4*/ 	.short	0x0101
        /*05d6*/ 	.byte	0x05
	.zero		1


	//   ....[77]....
        /*05d8*/ 	.word	0x00003f30
        /*05dc*/ 	.word	0x000000ff
        /*05e0*/ 	.word	0x00000110
        /*05e4*/ 	.short	0x010a
        /*05e6*/ 	.byte	0x07
	.zero		1


	//   ....[78]....
        /*05e8*/ 	.word	0x00003f80
        /*05ec*/ 	.word	0x000000ff
        /*05f0*/ 	.word	0x00000000
        /*05f4*/ 	.short	0x0101
        /*05f6*/ 	.byte	0x05
	.zero		1


	//   ....[79]....
        /*05f8*/ 	.word	0x00004390
        /*05fc*/ 	.word	0x00000000
        /*0600*/ 	.word	0x00000090
        /*0604*/ 	.short	0x010a
        /*0606*/ 	.byte	0xff
	.zero		1


	//   ....[80]....
        /*0608*/ 	.word	0x00004450
        /*060c*/ 	.word	0x00000000
        /*0610*/ 	.word	0x00000000
        /*0614*/ 	.short	0x0101
        /*0616*/ 	.byte	0xff
	.zero		1


	//   ....[81]....
        /*0618*/ 	.word	0x00004770
        /*061c*/ 	.word	0x000000ff
        /*0620*/ 	.word	0x00000088
        /*0624*/ 	.short	0x010a
        /*0626*/ 	.byte	0x07
	.zero		1


	//   ....[82]....
        /*0628*/ 	.word	0x00004990
        /*062c*/ 	.word	0x000000ff
        /*0630*/ 	.word	0x00000068
        /*0634*/ 	.short	0x010a
        /*0636*/ 	.byte	0x0f
	.zero		1


	//   ....[83]....
        /*0638*/ 	.word	0x00004c40
        /*063c*/ 	.word	0x000000ff
        /*0640*/ 	.word	0x00000050
        /*0644*/ 	.short	0x010b
        /*0646*/ 	.byte	0x0f
	.zero		1


	//   ....[84]....
        /*0648*/ 	.word	0x00004cc0
        /*064c*/ 	.word	0x000000ff
        /*0650*/ 	.word	0x00000000
        /*0654*/ 	.short	0x0101
        /*0656*/ 	.byte	0x10
	.zero		1


	//   ....[85]....
        /*0658*/ 	.word	0x00004d00
        /*065c*/ 	.word	0x000000ff
        /*0660*/ 	.word	0x00000068
        /*0664*/ 	.short	0x010a
        /*0666*/ 	.byte	0x0d
	.zero		1


	//   ....[86]....
        /*0668*/ 	.word	0x00004f40
        /*066c*/ 	.word	0x000000ff
        /*0670*/ 	.word	0x00000050
        /*0674*/ 	.short	0x010b
        /*0676*/ 	.byte	0x0d
	.zero		1


	//   ....[87]....
        /*0678*/ 	.word	0x00004fb0
        /*067c*/ 	.word	0x000000ff
        /*0680*/ 	.word	0x00000000
        /*0684*/ 	.short	0x0101
        /*0686*/ 	.byte	0x0f
	.zero		1


	//   ....[88]....
        /*0688*/ 	.word	0x00005000
        /*068c*/ 	.word	0x000000ff
        /*0690*/ 	.word	0x00000000
        /*0694*/ 	.short	0x010a
        /*0696*/ 	.byte	0x04
	.zero		1


	//   ....[89]....
        /*0698*/ 	.word	0x00005090
        /*069c*/ 	.word	0x000000ff
        /*06a0*/ 	.word	0x00000000
        /*06a4*/ 	.short	0x010a
        /*06a6*/ 	.byte	0x04
	.zero		1


	//   ....[90]....
        /*06a8*/ 	.word	0x00005130
        /*06ac*/ 	.word	0x00000000
        /*06b0*/ 	.word	0x00000000
        /*06b4*/ 	.short	0x010a
        /*06b6*/ 	.byte	0xff
	.zero		1


	//   ....[91]....
        /*06b8*/ 	.word	0x00005470
        /*06bc*/ 	.word	0x00000000
        /*06c0*/ 	.word	0x00000090
        /*06c4*/ 	.short	0x010a
        /*06c6*/ 	.byte	0xff
	.zero		1


	//   ....[92]....
        /*06c8*/ 	.word	0x00005580
        /*06cc*/ 	.word	0x00000000
        /*06d0*/ 	.word	0x00000000
        /*06d4*/ 	.short	0x0101
        /*06d6*/ 	.byte	0xff
	.zero		1


	//   ....[93]....
        /*06d8*/ 	.word	0x00005fd0
        /*06dc*/ 	.word	0x00000000
        /*06e0*/ 	.word	0x00000050
        /*06e4*/ 	.short	0x010a
        /*06e6*/ 	.byte	0xff
	.zero		1


	//   ....[94]....
        /*06e8*/ 	.word	0x00006010
        /*06ec*/ 	.word	0x0000004c
        /*06f0*/ 	.word	0x000000b0
        /*06f4*/ 	.short	0x010a
        /*06f6*/ 	.byte	0xff
	.zero		1


	//   ....[95]....
        /*06f8*/ 	.word	0x00006120
        /*06fc*/ 	.word	0x00000000
        /*0700*/ 	.word	0x00000050
        /*0704*/ 	.short	0x010a
        /*0706*/ 	.byte	0xff
	.zero		1


	//   ....[96]....
        /*0708*/ 	.word	0x00006230
        /*070c*/ 	.word	0x0000004c
        /*0710*/ 	.word	0x000000b0
        /*0714*/ 	.short	0x010a
        /*0716*/ 	.byte	0xff
	.zero		1


	//   ....[97]....
        /*0718*/ 	.word	0x00006a40
        /*071c*/ 	.word	0x00000000
        /*0720*/ 	.word	0x00000000
        /*0724*/ 	.short	0x0101
        /*0726*/ 	.byte	0xff
	.zero		1


	//   ....[98]....
        /*0728*/ 	.word	0x00006a50
        /*072c*/ 	.word	0x00000002
        /*0730*/ 	.word	0x00000050
        /*0734*/ 	.short	0x010a
        /*0736*/ 	.byte	0xff
	.zero		1


	//   ....[99]....
        /*0738*/ 	.word	0x00006b10
        /*073c*/ 	.word	0x00000002
        /*0740*/ 	.word	0x00000050
        /*0744*/ 	.short	0x010a
        /*0746*/ 	.byte	0xff
	.zero		1


	//   ....[100]....
        /*0748*/ 	.word	0x00006df0
        /*074c*/ 	.word	0x0000004c
        /*0750*/ 	.word	0x00000000
        /*0754*/ 	.short	0x0101
        /*0756*/ 	.byte	0xff
	.zero		1


	//   ....[101]....
        /*0758*/ 	.word	0x00007430
        /*075c*/ 	.word	0x00000002
        /*0760*/ 	.word	0x00000000
        /*0764*/ 	.short	0x0101
        /*0766*/ 	.byte	0xff
	.zero		1


	//   ....[102]....
        /*0768*/ 	.word	0x000076a0
        /*076c*/ 	.word	0x000000ff
        /*0770*/ 	.word	0x00000000
        /*0774*/ 	.short	0x0101
        /*0776*/ 	.byte	0x04
	.zero		1


	//   ....[103]....
        /*0778*/ 	.word	0x000076c0
        /*077c*/ 	.word	0x00000003
        /*0780*/ 	.word	0x00000100
        /*0784*/ 	.short	0x010a
        /*0786*/ 	.byte	0xff
	.zero		1


	//   ....[104]....
        /*0788*/ 	.word	0x00007720
        /*078c*/ 	.word	0x00000002
        /*0790*/ 	.word	0x00000028
        /*0794*/ 	.short	0x010a
        /*0796*/ 	.byte	0xff
	.zero		1


	//   ....[105]....
        /*0798*/ 	.word	0x00007780
        /*079c*/ 	.word	0x00000002
        /*07a0*/ 	.word	0x00000028
        /*07a4*/ 	.short	0x010a
        /*07a6*/ 	.byte	0xff
	.zero		1


	//   ....[106]....
        /*07a8*/ 	.word	0x000077d0
        /*07ac*/ 	.word	0x00000002
        /*07b0*/ 	.word	0x00000090
        /*07b4*/ 	.short	0x010a
        /*07b6*/ 	.byte	0xff
	.zero		1


	//   ....[107]....
        /*07b8*/ 	.word	0x00007830
        /*07bc*/ 	.word	0x00000000
        /*07c0*/ 	.word	0x00000000
        /*07c4*/ 	.short	0x010a
        /*07c6*/ 	.byte	0xff
	.zero		1


	//   ....[108]....
        /*07c8*/ 	.word	0x00007890
        /*07cc*/ 	.word	0x00000000
        /*07d0*/ 	.word	0x00000000
        /*07d4*/ 	.short	0x010a
        /*07d6*/ 	.byte	0xff
	.zero		1


	//   ....[109]....
        /*07d8*/ 	.word	0x000078f0
        /*07dc*/ 	.word	0x00000000
        /*07e0*/ 	.word	0x00000000
        /*07e4*/ 	.short	0x010a
        /*07e6*/ 	.byte	0xff
	.zero		1


	//   ....[110]....
        /*07e8*/ 	.word	0x00007950
        /*07ec*/ 	.word	0x00000000
        /*07f0*/ 	.word	0x00000000
        /*07f4*/ 	.short	0x010a
        /*07f6*/ 	.byte	0xff
	.zero		1


	//   ....[111]....
        /*07f8*/ 	.word	0x000079a0
        /*07fc*/ 	.word	0x00000000
        /*0800*/ 	.word	0x000000f0
        /*0804*/ 	.short	0x010a
        /*0806*/ 	.byte	0xff
	.zero		1


	//   ....[112]....
        /*0808*/ 	.word	0x00007a00
        /*080c*/ 	.word	0x00000000
        /*0810*/ 	.word	0x000000a0
        /*0814*/ 	.short	0x010a
        /*0816*/ 	.byte	0xff
	.zero		1


	//   ....[113]....
        /*0818*/ 	.word	0x00007a50
        /*081c*/ 	.word	0x00000000
        /*0820*/ 	.word	0x00000090
        /*0824*/ 	.short	0x010a
        /*0826*/ 	.byte	0xff
	.zero		1


	//   ....[114]....
        /*0828*/ 	.word	0x00007ab0
        /*082c*/ 	.word	0x00000000
        /*0830*/ 	.word	0x000000a0
        /*0834*/ 	.short	0x010a
        /*0836*/ 	.byte	0xff
	.zero		1


	//   ....[115]....
        /*0838*/ 	.word	0x00007b10
        /*083c*/ 	.word	0x00000004
        /*0840*/ 	.word	0x00000008
        /*0844*/ 	.short	0x010a
        /*0846*/ 	.byte	0xff
	.zero		1


	//   ....[116]....
        /*0848*/ 	.word	0x00007bf0
        /*084c*/ 	.word	0x00000002
        /*0850*/ 	.word	0x00000008
        /*0854*/ 	.short	0x010a
        /*0856*/ 	.byte	0xff
	.zero		1


	//   ....[117]....
        /*0858*/ 	.word	0x00007c40
        /*085c*/ 	.word	0x00000000
        /*0860*/ 	.word	0x00000090
        /*0864*/ 	.short	0x010a
        /*0866*/ 	.byte	0xff
	.zero		1


	//   ....[118]....
        /*0868*/ 	.word	0x00007ca0
        /*086c*/ 	.word	0x00000000
        /*0870*/ 	.word	0x000000d0
        /*0874*/ 	.short	0x010a
        /*0876*/ 	.byte	0xff
	.zero		1


	//   ....[119]....
        /*0878*/ 	.word	0x00007d00
        /*087c*/ 	.word	0x00000000
        /*0880*/ 	.word	0x00000000
        /*0884*/ 	.short	0x010a
        /*0886*/ 	.byte	0xff
	.zero		1


	//   ....[120]....
        /*0888*/ 	.word	0x00007d60
        /*088c*/ 	.word	0x00000000
        /*0890*/ 	.word	0x00000000
        /*0894*/ 	.short	0x010a
        /*0896*/ 	.byte	0xff
	.zero		1


	//   ....[121]....
        /*0898*/ 	.word	0x00007dc0
        /*089c*/ 	.word	0x00000000
        /*08a0*/ 	.word	0x00000000
        /*08a4*/ 	.short	0x010a
        /*08a6*/ 	.byte	0xff
	.zero		1


	//   ....[122]....
        /*08a8*/ 	.word	0x00007e20
        /*08ac*/ 	.word	0x00000000
        /*08b0*/ 	.word	0x00000000
        /*08b4*/ 	.short	0x010a
        /*08b6*/ 	.byte	0xff
	.zero		1


	//   ....[123]....
        /*08b8*/ 	.word	0x00007e80
        /*08bc*/ 	.word	0x00000000
        /*08c0*/ 	.word	0x00000110
        /*08c4*/ 	.short	0x010a
        /*08c6*/ 	.byte	0xff
	.zero		1


	//   ....[124]....
        /*08c8*/ 	.word	0x00007ed0
        /*08cc*/ 	.word	0x00000000
        /*08d0*/ 	.word	0x00000090
        /*08d4*/ 	.short	0x010a
        /*08d6*/ 	.byte	0xff
	.zero		1


	//   ....[125]....
        /*08d8*/ 	.word	0x00007f30
        /*08dc*/ 	.word	0x00000000
        /*08e0*/ 	.word	0x00000088
        /*08e4*/ 	.short	0x010a
        /*08e6*/ 	.byte	0xff
	.zero		1


	//   ....[126]....
        /*08e8*/ 	.word	0x00007f90
        /*08ec*/ 	.word	0x00000000
        /*08f0*/ 	.word	0x00000068
        /*08f4*/ 	.short	0x010a
        /*08f6*/ 	.byte	0xff
	.zero		1


	//   ....[127]....
        /*08f8*/ 	.word	0x00007ff0
        /*08fc*/ 	.word	0x00000003
        /*0900*/ 	.word	0x00000068
        /*0904*/ 	.short	0x010a
        /*0906*/ 	.byte	0xff
	.zero		1


	//   ....[128]....
        /*0908*/ 	.word	0x00008050
        /*090c*/ 	.word	0x00000000
        /*0910*/ 	.word	0x00000000
        /*0914*/ 	.short	0x010a
        /*0916*/ 	.byte	0xff
	.zero		1


	//   ....[129]....
        /*0918*/ 	.word	0x000080b0
        /*091c*/ 	.word	0x00000000
        /*0920*/ 	.word	0x00000000
        /*0924*/ 	.short	0x010a
        /*0926*/ 	.byte	0xff
	.zero		1


	//   ....[130]....
        /*0928*/ 	.word	0x00008100
        /*092c*/ 	.word	0x00000000
        /*0930*/ 	.word	0x00000090
        /*0934*/ 	.short	0x010a
        /*0936*/ 	.byte	0xff
	.zero		1


	//   ....[131]....
        /*0938*/ 	.word	0x00008150
        /*093c*/ 	.word	0x00000000
        /*0940*/ 	.word	0x00000050
        /*0944*/ 	.short	0x010a
        /*0946*/ 	.byte	0xff
	.zero		1


	//   ....[132]....
        /*0948*/ 	.word	0x000081a0
        /*094c*/ 	.word	0x0000004c
        /*0950*/ 	.word	0x000000b0
        /*0954*/ 	.short	0x010a
        /*0956*/ 	.byte	0xff
	.zero		1


	//   ....[133]....
        /*0958*/ 	.word	0x000081f0
        /*095c*/ 	.word	0x00000002
        /*0960*/ 	.word	0x00000050
        /*0964*/ 	.short	0x010a
        /*0966*/ 	.byte	0xff
	.zero		1


	//----- nvinfo : EIATTR_NUM_MBARRIERS
	.align		4
.L_47:
        /*0968*/ 	.byte	0x03, 0x38
        /*096a*/ 	.short	0x0023


	//----- nvinfo : EIATTR_EXIT_INSTR_OFFSETS
	.align		4
        /*096c*/ 	.byte	0x04, 0x1c
        /*096e*/ 	.short	(.L_49 - .L_48)


	//   ....[0]....
.L_48:
        /*0970*/ 	.word	0x000028d0


	//   ....[1]....
        /*0974*/ 	.word	0x00002dd0


	//   ....[2]....
        /*0978*/ 	.word	0x00002e30


	//   ....[3]....
        /*097c*/ 	.word	0x000041b0


	//   ....[4]....
        /*0980*/ 	.word	0x00005160


	//   ....[5]....
        /*0984*/ 	.word	0x000051a0


	//   ....[6]....
        /*0988*/ 	.word	0x00007590


	//   ....[7]....
        /*098c*/ 	.word	0x00007610


	//   ....[8]....
        /*0990*/ 	.word	0x00007640


	//   ....[9]....
        /*0994*/ 	.word	0x000076b0


	//----- nvinfo : EIATTR_MAX_THREADS
	.align		4
.L_49:
        /*0998*/ 	.byte	0x04, 0x05
        /*099a*/ 	.short	(.L_51 - .L_50)
.L_50:
        /*099c*/ 	.word	0x00000100
        /*09a0*/ 	.word	0x00000001
        /*09a4*/ 	.word	0x00000001


	//----- nvinfo : EIATTR_CRS_STACK_SIZE
	.align		4
.L_51:
        /*09a8*/ 	.byte	0x04, 0x1e
        /*09aa*/ 	.short	(.L_53 - .L_52)
.L_52:
        /*09ac*/ 	.word	0x00000000


	//----- nvinfo : EIATTR_CBANK_PARAM_SIZE
	.align		4
.L_53:
        /*09b0*/ 	.byte	0x03, 0x19
        /*09b2*/ 	.short	0x0800


	//----- nvinfo : EIATTR_PARAM_CBANK
	.align		4
        /*09b4*/ 	.byte	0x04, 0x0a
        /*09b6*/ 	.short	(.L_55 - .L_54)
	.align		4
.L_54:
        /*09b8*/ 	.word	index@(.nv.constant0._ZN7cutlass13device_kernelINS_4gemm6kernel13GemmUniversalIN4cute5tupleIJiiiiEEENS1_10collective13CollectiveMmaINS1_35MainloopSm100TmaUmmaWarpSpecializedILi5ELi2ELi4ENS5_IJNS4_1CILi2EEENSA_ILi1EEESC_EEEEENS5_IJNSA_ILi128EEENSA_ILi64EEESG_EEENS_6half_tENS5_IJlSC_lEEESI_SJ_NS4_8TiledMMAINS4_8MMA_AtomIJNS4_26SM100_MMA_F16BF16_2x1SM_SSISI_SI_fLi128ELi64ELNS4_4UMMA5MajorE0ELSO_0ELNSN_7ScaleInE0ELSP_0EEEEEENS4_6LayoutINS5_IJSC_SC_SC_EEENS5_IJNSA_ILi0EEESU_SU_EEEEENS5_IJNS4_10UnderscoreESX_SX_EEEEENS4_18SM100_TMA_2SM_LOADENS4_14ComposedLayoutINS4_7SwizzleILi3ELi4ELi3EEENS4_18smem_ptr_flag_bitsILi16EEENSS_INS5_IJNSA_ILi8EEESG_EEENS5_IJSG_SC_EEEEEEEvNS4_8identityES10_S1A_vS1B_EENS_8epilogue10collective18CollectiveEpilogueINS1D_23Sm100TmaWarpSpecializedILi3ELi2ELi16ELb1ELb0EEEJNS5_IJSG_SG_SG_EEENS5_IJNSS_ISG_SC_EENSS_INS5_IJNSA_ILi16EEESB_EEENS5_IJSC_NSA_ILi32EEEEEEEEEEESI_SJ_SI_SJ_NS1D_6fusion15FusionCallbacksIS1H_NS1Q_17LinearCombinationISI_fSI_fLNS_15FloatRoundStyleE2EEES1I_S1P_JEEENS4_5SM1004TMEM4LOAD26SM100_TMEM_LOAD_32dp32b16xENS4_13SM90_TMA_LOADENS11_INS12_ILi1ELi4ELi3EEES15_NSS_INS5_IJS16_S1K_EEENS5_IJS1K_SC_EEEEEEENS4_39AutoVectorizingCopyWithAssumedAlignmentILi128EEENS4_14SM90_TMA_STOREES25_S27_S27_EEEvvEEEEvNT_6ParamsE)
        /*09bc*/ 	.short	0x0380
        /*09be*/ 	.short	0x0800


	//----- nvinfo : EIATTR_SW_WAR
	.align		4
.L_55:
        /*09c0*/ 	.byte	0x04, 0x36
        /*09c2*/ 	.short	(.L_57 - .L_56)
.L_56:
        /*09c4*/ 	.word	0x00000008
.L_57:


//--------------------- .nv.callgraph             --------------------------
	.section	.nv.callgraph,"",@"SHT_CUDA_CALLGRAPH"
	.align	4
	.sectionentsize	8
	.align		4
        /*0000*/ 	.word	0x00000000
	.align		4
        /*0004*/ 	.word	0xffffffff
	.align		4
        /*0008*/ 	.word	index@(_ZN7cutlass13device_kernelINS_4gemm6kernel13GemmUniversalIN4cute5tupleIJiiiiEEENS1_10collective13CollectiveMmaINS1_35MainloopSm100TmaUmmaWarpSpecializedILi5ELi2ELi4ENS5_IJNS4_1CILi2EEENSA_ILi1EEESC_EEEEENS5_IJNSA_ILi128EEENSA_ILi64EEESG_EEENS_6half_tENS5_IJlSC_lEEESI_SJ_NS4_8TiledMMAINS4_8MMA_AtomIJNS4_26SM100_MMA_F16BF16_2x1SM_SSISI_SI_fLi128ELi64ELNS4_4UMMA5MajorE0ELSO_0ELNSN_7ScaleInE0ELSP_0EEEEEENS4_6LayoutINS5_IJSC_SC_SC_EEENS5_IJNSA_ILi0EEESU_SU_EEEEENS5_IJNS4_10UnderscoreESX_SX_EEEEENS4_18SM100_TMA_2SM_LOADENS4_14ComposedLayoutINS4_7SwizzleILi3ELi4ELi3EEENS4_18smem_ptr_flag_bitsILi16EEENSS_INS5_IJNSA_ILi8EEESG_EEENS5_IJSG_SC_EEEEEEEvNS4_8identityES10_S1A_vS1B_EENS_8epilogue10collective18CollectiveEpilogueINS1D_23Sm100TmaWarpSpecializedILi3ELi2ELi16ELb1ELb0EEEJNS5_IJSG_SG_SG_EEENS5_IJNSS_ISG_SC_EENSS_INS5_IJNSA_ILi16EEESB_EEENS5_IJSC_NSA_ILi32EEEEEEEEEEESI_SJ_SI_SJ_NS1D_6fusion15FusionCallbacksIS1H_NS1Q_17LinearCombinationISI_fSI_fLNS_15FloatRoundStyleE2EEES1I_S1P_JEEENS4_5SM1004TMEM4LOAD26SM100_TMEM_LOAD_32dp32b16xENS4_13SM90_TMA_LOADENS11_INS12_ILi1ELi4ELi3EEES15_NSS_INS5_IJS16_S1K_EEENS5_IJS1K_SC_EEEEEEENS4_39AutoVectorizingCopyWithAssumedAlignmentILi128EEENS4_14SM90_TMA_STOREES25_S27_S27_EEEvvEEEEvNT_6ParamsE)
	.align		4
        /*000c*/ 	.word	index@(__assertfail)
	.align		4
        /*0010*/ 	.word	0x00000000
	.align		4
        /*0014*/ 	.word	0xfffffffe
	.align		4
        /*0018*/ 	.word	0x00000000
	.align		4
        /*001c*/ 	.word	0xfffffffd
	.align		4
        /*0020*/ 	.word	0x00000000
	.align		4
        /*0024*/ 	.word	0xfffffffc


//--------------------- .nv.constant4             --------------------------
	.section	.nv.constant4,"a",@progbits
	.align	8
	.align		8
.nv.constant4:
        /*0000*/ 	.dword	__assertfail
	.align		8
        /*0008*/ 	.dword	__unnamed_1
	.align		8
        /*0010*/ 	.dword	__unnamed_2
	.align		8
        /*0018*/ 	.dword	_ZN39_INTERNAL_9e49b783_4_k_cu_d256f900_74914cuda3std3__45__cpo5beginE
	.align		8
        /*0020*/ 	.dword	_ZN39_INTERNAL_9e49b783_4_k_cu_d256f900_74914cuda3std3__45__cpo3endE
	.align		8
        /*0028*/ 	.dword	_ZN39_INTERNAL_9e49b783_4_k_cu_d256f900_74914cuda3std3__45__cpo6cbeginE
	.align		8
        /*0030*/ 	.dword	_ZN39_INTERNAL_9e49b783_4_k_cu_d256f900_74914cuda3std3__45__cpo4cendE
	.align		8
        /*0038*/ 	.dword	_ZN39_INTERNAL_9e49b783_4_k_cu_d256f900_74914cuda3std3__441_GLOBAL__N__9e49b783_4_k_cu_d256f900_74916ignoreE
	.align		8
        /*0040*/ 	.dword	_ZN39_INTERNAL_9e49b783_4_k_cu_d256f900_74914cuda3std3__419piecewise_constructE
	.align		8
        /*0048*/ 	.dword	_ZN39_INTERNAL_9e49b783_4_k_cu_d256f900_74914cuda3std3__48in_placeE
	.align		8
        /*0050*/ 	.dword	_ZN39_INTERNAL_9e49b783_4_k_cu_d256f900_74914cuda3std6ranges3__45__cpo4swapE
	.align		8
        /*0058*/ 	.dword	_ZN39_INTERNAL_9e49b783_4_k_cu_d256f900_74914cuda3std6ranges3__45__cpo9iter_moveE
	.align		8
        /*0060*/ 	.dword	_ZN39_INTERNAL_9e49b783_4_k_cu_d256f900_74914cute7productE
	.align		8
        /*0068*/ 	.dword	_ZN39_INTERNAL_9e49b783_4_k_cu_d256f900_74914cute1_E
	.align		8
        /*0070*/ 	.dword	$str$25
	.align		8
        /*0078*/ 	.dword	$str$26
	.align		8
        /*0080*/ 	.dword	$str$27
	.align		8
        /*0088*/ 	.dword	$str$28


//--------------------- .text._ZN7cutlass13device_kernelINS_4gemm6kernel13GemmUniversalIN4cute5tupleIJiiiiEEENS1_10collective13CollectiveMmaINS1_35MainloopSm100TmaUmmaWarpSpecializedILi5ELi2ELi4ENS5_IJNS4_1CILi2EEENSA_ILi1EEESC_EEEEENS5_IJNSA_ILi128EEENSA_ILi64EEESG_EEENS_6half_tENS5_IJlSC_lEEESI_SJ_NS4_8TiledMMAINS4_8MMA_AtomIJNS4_26SM100_MMA_F16BF16_2x1SM_SSISI_SI_fLi128ELi64ELNS4_4UMMA5MajorE0ELSO_0ELNSN_7ScaleInE0ELSP_0EEEEEENS4_6LayoutINS5_IJSC_SC_SC_EEENS5_IJNSA_ILi0EEESU_SU_EEEEENS5_IJNS4_10UnderscoreESX_SX_EEEEENS4_18SM100_TMA_2SM_LOADENS4_14ComposedLayoutINS4_7SwizzleILi3ELi4ELi3EEENS4_18smem_ptr_flag_bitsILi16EEENSS_INS5_IJNSA_ILi8EEESG_EEENS5_IJSG_SC_EEEEEEEvNS4_8identityES10_S1A_vS1B_EENS_8epilogue10collective18CollectiveEpilogueINS1D_23Sm100TmaWarpSpecializedILi3ELi2ELi16ELb1ELb0EEEJNS5_IJSG_SG_SG_EEENS5_IJNSS_ISG_SC_EENSS_INS5_IJNSA_ILi16EEESB_EEENS5_IJSC_NSA_ILi32EEEEEEEEEEESI_SJ_SI_SJ_NS1D_6fusion15FusionCallbacksIS1H_NS1Q_17LinearCombinationISI_fSI_fLNS_15FloatRoundStyleE2EEES1I_S1P_JEEENS4_5SM1004TMEM4LOAD26SM100_TMEM_LOAD_32dp32b16xENS4_13SM90_TMA_LOADENS11_INS12_ILi1ELi4ELi3EEES15_NSS_INS5_IJS16_S1K_EEENS5_IJS1K_SC_EEEEEEENS4_39AutoVectorizingCopyWithAssumedAlignmentILi128EEENS4_14SM90_TMA_STOREES25_S27_S27_EEEvvEEEEvNT_6ParamsE --------------------------
	.section	.text._ZN7cutlass13device_kernelINS_4gemm6kernel13GemmUniversalIN4cute5tupleIJiiiiEEENS1_10collective13CollectiveMmaINS1_35MainloopSm100TmaUmmaWarpSpecializedILi5ELi2ELi4ENS5_IJNS4_1CILi2EEENSA_ILi1EEESC_EEEEENS5_IJNSA_ILi128EEENSA_ILi64EEESG_EEENS_6half_tENS5_IJlSC_lEEESI_SJ_NS4_8TiledMMAINS4_8MMA_AtomIJNS4_26SM100_MMA_F16BF16_2x1SM_SSISI_SI_fLi128ELi64ELNS4_4UMMA5MajorE0ELSO_0ELNSN_7ScaleInE0ELSP_0EEEEEENS4_6LayoutINS5_IJSC_SC_SC_EEENS5_IJNSA_ILi0EEESU_SU_EEEEENS5_IJNS4_10UnderscoreESX_SX_EEEEENS4_18SM100_TMA_2SM_LOADENS4_14ComposedLayoutINS4_7SwizzleILi3ELi4ELi3EEENS4_18smem_ptr_flag_bitsILi16EEENSS_INS5_IJNSA_ILi8EEESG_EEENS5_IJSG_SC_EEEEEEEvNS4_8identityES10_S1A_vS1B_EENS_8epilogue10collective18CollectiveEpilogueINS1D_23Sm100TmaWarpSpecializedILi3ELi2ELi16ELb1ELb0EEEJNS5_IJSG_SG_SG_EEENS5_IJNSS_ISG_SC_EENSS_INS5_IJNSA_ILi16EEESB_EEENS5_IJSC_NSA_ILi32EEEEEEEEEEESI_SJ_SI_SJ_NS1D_6fusion15FusionCallbacksIS1H_NS1Q_17LinearCombinationISI_fSI_fLNS_15FloatRoundStyleE2EEES1I_S1P_JEEENS4_5SM1004TMEM4LOAD26SM100_TMEM_LOAD_32dp32b16xENS4_13SM90_TMA_LOADENS11_INS12_ILi1ELi4ELi3EEES15_NSS_INS5_IJS16_S1K_EEENS5_IJS1K_SC_EEEEEEENS4_39AutoVectorizingCopyWithAssumedAlignmentILi128EEENS4_14SM90_TMA_STOREES25_S27_S27_EEEvvEEEEvNT_6ParamsE,"ax",@progbits
	.align	128
.text._ZN7cutlass13device_kernelINS_4gemm6kernel13GemmUniversalIN4cute5tupleIJiiiiEEENS1_10collective13CollectiveMmaINS1_35MainloopSm100TmaUmmaWarpSpecializedILi5ELi2ELi4ENS5_IJNS4_1CILi2EEENSA_ILi1EEESC_EEEEENS5_IJNSA_ILi128EEENSA_ILi64EEESG_EEENS_6half_tENS5_IJlSC_lEEESI_SJ_NS4_8TiledMMAINS4_8MMA_AtomIJNS4_26SM100_MMA_F16BF16_2x1SM_SSISI_SI_fLi128ELi64ELNS4_4UMMA5MajorE0ELSO_0ELNSN_7ScaleInE0ELSP_0EEEEEENS4_6LayoutINS5_IJSC_SC_SC_EEENS5_IJNSA_ILi0EEESU_SU_EEEEENS5_IJNS4_10UnderscoreESX_SX_EEEEENS4_18SM100_TMA_2SM_LOADENS4_14ComposedLayoutINS4_7SwizzleILi3ELi4ELi3EEENS4_18smem_ptr_flag_bitsILi16EEENSS_INS5_IJNSA_ILi8EEESG_EEENS5_IJSG_SC_EEEEEEEvNS4_8identityES10_S1A_vS1B_EENS_8epilogue10collective18CollectiveEpilogueINS1D_23Sm100TmaWarpSpecializedILi3ELi2ELi16ELb1ELb0EEEJNS5_IJSG_SG_SG_EEENS5_IJNSS_ISG_SC_EENSS_INS5_IJNSA_ILi16EEESB_EEENS5_IJSC_NSA_ILi32EEEEEEEEEEESI_SJ_SI_SJ_NS1D_6fusion15FusionCallbacksIS1H_NS1Q_17LinearCombinationISI_fSI_fLNS_15FloatRoundStyleE2EEES1I_S1P_JEEENS4_5SM1004TMEM4LOAD26SM100_TMEM_LOAD_32dp32b16xENS4_13SM90_TMA_LOADENS11_INS12_ILi1ELi4ELi3EEES15_NSS_INS5_IJS16_S1K_EEENS5_IJS1K_SC_EEEEEEENS4_39AutoVectorizingCopyWithAssumedAlignmentILi128EEENS4_14SM90_TMA_STOREES25_S27_S27_EEEvvEEEEvNT_6ParamsE:
        .type           _ZN7cutlass13device_kernelINS_4gemm6kernel13GemmUniversalIN4cute5tupleIJiiiiEEENS1_10collective13CollectiveMmaINS1_35MainloopSm100TmaUmmaWarpSpecializedILi5ELi2ELi4ENS5_IJNS4_1CILi2EEENSA_ILi1EEESC_EEEEENS5_IJNSA_ILi128EEENSA_ILi64EEESG_EEENS_6half_tENS5_IJlSC_lEEESI_SJ_NS4_8TiledMMAINS4_8MMA_AtomIJNS4_26SM100_MMA_F16BF16_2x1SM_SSISI_SI_fLi128ELi64ELNS4_4UMMA5MajorE0ELSO_0ELNSN_7ScaleInE0ELSP_0EEEEEENS4_6LayoutINS5_IJSC_SC_SC_EEENS5_IJNSA_ILi0EEESU_SU_EEEEENS5_IJNS4_10UnderscoreESX_SX_EEEEENS4_18SM100_TMA_2SM_LOADENS4_14ComposedLayoutINS4_7SwizzleILi3ELi4ELi3EEENS4_18smem_ptr_flag_bitsILi16EEENSS_INS5_IJNSA_ILi8EEESG_EEENS5_IJSG_SC_EEEEEEEvNS4_8identityES10_S1A_vS1B_EENS_8epilogue10collective18CollectiveEpilogueINS1D_23Sm100TmaWarpSpecializedILi3ELi2ELi16ELb1ELb0EEEJNS5_IJSG_SG_SG_EEENS5_IJNSS_ISG_SC_EENSS_INS5_IJNSA_ILi16EEESB_EEENS5_IJSC_NSA_ILi32EEEEEEEEEEESI_SJ_SI_SJ_NS1D_6fusion15FusionCallbacksIS1H_NS1Q_17LinearCombinationISI_fSI_fLNS_15FloatRoundStyleE2EEES1I_S1P_JEEENS4_5SM1004TMEM4LOAD26SM100_TMEM_LOAD_32dp32b16xENS4_13SM90_TMA_LOADENS11_INS12_ILi1ELi4ELi3EEES15_NSS_INS5_IJS16_S1K_EEENS5_IJS1K_SC_EEEEEEENS4_39AutoVectorizingCopyWithAssumedAlignmentILi128EEENS4_14SM90_TMA_STOREES25_S27_S27_EEEvvEEEEvNT_6ParamsE,@function
        .size           _ZN7cutlass13device_kernelINS_4gemm6kernel13GemmUniversalIN4cute5tupleIJiiiiEEENS1_10collective13CollectiveMmaINS1_35MainloopSm100TmaUmmaWarpSpecializedILi5ELi2ELi4ENS5_IJNS4_1CILi2EEENSA_ILi1EEESC_EEEEENS5_IJNSA_ILi128EEENSA_ILi64EEESG_EEENS_6half_tENS5_IJlSC_lEEESI_SJ_NS4_8TiledMMAINS4_8MMA_AtomIJNS4_26SM100_MMA_F16BF16_2x1SM_SSISI_SI_fLi128ELi64ELNS4_4UMMA5MajorE0ELSO_0ELNSN_7ScaleInE0ELSP_0EEEEEENS4_6LayoutINS5_IJSC_SC_SC_EEENS5_IJNSA_ILi0EEESU_SU_EEEEENS5_IJNS4_10UnderscoreESX_SX_EEEEENS4_18SM100_TMA_2SM_LOADENS4_14ComposedLayoutINS4_7SwizzleILi3ELi4ELi3EEENS4_18smem_ptr_flag_bitsILi16EEENSS_INS5_IJNSA_ILi8EEESG_EEENS5_IJSG_SC_EEEEEEEvNS4_8identityES10_S1A_vS1B_EENS_8epilogue10collective18CollectiveEpilogueINS1D_23Sm100TmaWarpSpecializedILi3ELi2ELi16ELb1ELb0EEEJNS5_IJSG_SG_SG_EEENS5_IJNSS_ISG_SC_EENSS_INS5_IJNSA_ILi16EEESB_EEENS5_IJSC_NSA_ILi32EEEEEEEEEEESI_SJ_SI_SJ_NS1D_6fusion15FusionCallbacksIS1H_NS1Q_17LinearCombinationISI_fSI_fLNS_15FloatRoundStyleE2EEES1I_S1P_JEEENS4_5SM1004TMEM4LOAD26SM100_TMEM_LOAD_32dp32b16xENS4_13SM90_TMA_LOADENS11_INS12_ILi1ELi4ELi3EEES15_NSS_INS5_IJS16_S1K_EEENS5_IJS1K_SC_EEEEEEENS4_39AutoVectorizingCopyWithAssumedAlignmentILi128EEENS4_14SM90_TMA_STOREES25_S27_S27_EEEvvEEEEvNT_6ParamsE,(.L_x_178 - _ZN7cutlass13device_kernelINS_4gemm6kernel13GemmUniversalIN4cute5tupleIJiiiiEEENS1_10collective13CollectiveMmaINS1_35MainloopSm100TmaUmmaWarpSpecializedILi5ELi2ELi4ENS5_IJNS4_1CILi2EEENSA_ILi1EEESC_EEEEENS5_IJNSA_ILi128EEENSA_ILi64EEESG_EEENS_6half_tENS5_IJlSC_lEEESI_SJ_NS4_8TiledMMAINS4_8MMA_AtomIJNS4_26SM100_MMA_F16BF16_2x1SM_SSISI_SI_fLi128ELi64ELNS4_4UMMA5MajorE0ELSO_0ELNSN_7ScaleInE0ELSP_0EEEEEENS4_6LayoutINS5_IJSC_SC_SC_EEENS5_IJNSA_ILi0EEESU_SU_EEEEENS5_IJNS4_10UnderscoreESX_SX_EEEEENS4_18SM100_TMA_2SM_LOADENS4_14ComposedLayoutINS4_7SwizzleILi3ELi4ELi3EEENS4_18smem_ptr_flag_bitsILi16EEENSS_INS5_IJNSA_ILi8EEESG_EEENS5_IJSG_SC_EEEEEEEvNS4_8identityES10_S1A_vS1B_EENS_8epilogue10collective18CollectiveEpilogueINS1D_23Sm100TmaWarpSpecializedILi3ELi2ELi16ELb1ELb0EEEJNS5_IJSG_SG_SG_EEENS5_IJNSS_ISG_SC_EENSS_INS5_IJNSA_ILi16EEESB_EEENS5_IJSC_NSA_ILi32EEEEEEEEEEESI_SJ_SI_SJ_NS1D_6fusion15FusionCallbacksIS1H_NS1Q_17LinearCombinationISI_fSI_fLNS_15FloatRoundStyleE2EEES1I_S1P_JEEENS4_5SM1004TMEM4LOAD26SM100_TMEM_LOAD_32dp32b16xENS4_13SM90_TMA_LOADENS11_INS12_ILi1ELi4ELi3EEES15_NSS_INS5_IJS16_S1K_EEENS5_IJS1K_SC_EEEEEEENS4_39AutoVectorizingCopyWithAssumedAlignmentILi128EEENS4_14SM90_TMA_STOREES25_S27_S27_EEEvvEEEEvNT_6ParamsE)
        .other          _ZN7cutlass13device_kernelINS_4gemm6kernel13GemmUniversalIN4cute5tupleIJiiiiEEENS1_10collective13CollectiveMmaINS1_35MainloopSm100TmaUmmaWarpSpecializedILi5ELi2ELi4ENS5_IJNS4_1CILi2EEENSA_ILi1EEESC_EEEEENS5_IJNSA_ILi128EEENSA_ILi64EEESG_EEENS_6half_tENS5_IJlSC_lEEESI_SJ_NS4_8TiledMMAINS4_8MMA_AtomIJNS4_26SM100_MMA_F16BF16_2x1SM_SSISI_SI_fLi128ELi64ELNS4_4UMMA5MajorE0ELSO_0ELNSN_7ScaleInE0ELSP_0EEEEEENS4_6LayoutINS5_IJSC_SC_SC_EEENS5_IJNSA_ILi0EEESU_SU_EEEEENS5_IJNS4_10UnderscoreESX_SX_EEEEENS4_18SM100_TMA_2SM_LOADENS4_14ComposedLayoutINS4_7SwizzleILi3ELi4ELi3EEENS4_18smem_ptr_flag_bitsILi16EEENSS_INS5_IJNSA_ILi8EEESG_EEENS5_IJSG_SC_EEEEEEEvNS4_8identityES10_S1A_vS1B_EENS_8epilogue10collective18CollectiveEpilogueINS1D_23Sm100TmaWarpSpecializedILi3ELi2ELi16ELb1ELb0EEEJNS5_IJSG_SG_SG_EEENS5_IJNSS_ISG_SC_EENSS_INS5_IJNSA_ILi16EEESB_EEENS5_IJSC_NSA_ILi32EEEEEEEEEEESI_SJ_SI_SJ_NS1D_6fusion15FusionCallbacksIS1H_NS1Q_17LinearCombinationISI_fSI_fLNS_15FloatRoundStyleE2EEES1I_S1P_JEEENS4_5SM1004TMEM4LOAD26SM100_TMEM_LOAD_32dp32b16xENS4_13SM90_TMA_LOADENS11_INS12_ILi1ELi4ELi3EEES15_NSS_INS5_IJS16_S1K_EEENS5_IJS1K_SC_EEEEEEENS4_39AutoVectorizingCopyWithAssumedAlignmentILi128EEENS4_14SM90_TMA_STOREES25_S27_S27_EEEvvEEEEvNT_6ParamsE,@"STO_CUDA_ENTRY STV_DEFAULT"
_ZN7cutlass13device_kernelINS_4gemm6kernel13GemmUniversalIN4cute5tupleIJiiiiEEENS1_10collective13CollectiveMmaINS1_35MainloopSm100TmaUmmaWarpSpecializedILi5ELi2ELi4ENS5_IJNS4_1CILi2EEENSA_ILi1EEESC_EEEEENS5_IJNSA_ILi128EEENSA_ILi64EEESG_EEENS_6half_tENS5_IJlSC_lEEESI_SJ_NS4_8TiledMMAINS4_8MMA_AtomIJNS4_26SM100_MMA_F16BF16_2x1SM_SSISI_SI_fLi128ELi64ELNS4_4UMMA5MajorE0ELSO_0ELNSN_7ScaleInE0ELSP_0EEEEEENS4_6LayoutINS5_IJSC_SC_SC_EEENS5_IJNSA_ILi0EEESU_SU_EEEEENS5_IJNS4_10UnderscoreESX_SX_EEEEENS4_18SM100_TMA_2SM_LOADENS4_14ComposedLayoutINS4_7SwizzleILi3ELi4ELi3EEENS4_18smem_ptr_flag_bitsILi16EEENSS_INS5_IJNSA_ILi8EEESG_EEENS5_IJSG_SC_EEEEEEEvNS4_8identityES10_S1A_vS1B_EENS_8epilogue10collective18CollectiveEpilogueINS1D_23Sm100TmaWarpSpecializedILi3ELi2ELi16ELb1ELb0EEEJNS5_IJSG_SG_SG_EEENS5_IJNSS_ISG_SC_EENSS_INS5_IJNSA_ILi16EEESB_EEENS5_IJSC_NSA_ILi32EEEEEEEEEEESI_SJ_SI_SJ_NS1D_6fusion15FusionCallbacksIS1H_NS1Q_17LinearCombinationISI_fSI_fLNS_15FloatRoundStyleE2EEES1I_S1P_JEEENS4_5SM1004TMEM4LOAD26SM100_TMEM_LOAD_32dp32b16xENS4_13SM90_TMA_LOADENS11_INS12_ILi1ELi4ELi3EEES15_NSS_INS5_IJS16_S1K_EEENS5_IJS1K_SC_EEEEEEENS4_39AutoVectorizingCopyWithAssumedAlignmentILi128EEENS4_14SM90_TMA_STOREES25_S27_S27_EEEvvEEEEvNT_6ParamsE:
[----:B------:R-:W1:Y:S01]  /*0000*/  LDC R1, c[0x0][0x37c] ;  /* 0x0000df00ff017b82 */ /* 0x000e620000000800 */
[----:B------:R-:W2:Y:S01]  /*0010*/  S2R R74, SR_TID.X ;  /* 0x00000000004a7919 */ /* 0x000ea20000002100 */
[----:B------:R-:W3:Y:S06]  /*0020*/  LDCU.64 UR6, c[0x0][0x890] ;  /* 0x00011200ff0677ac */ /* 0x000eec0008000a00 */
[----:B------:R-:W4:Y:S01]  /*0030*/  S2UR UR37, SR_CgaCtaId ;  /* 0x00000000002579c3 */ /* 0x000f220000008800 */
[----:B------:R-:W-:Y:S02]  /*0040*/  PRMT R59, RZ, 0x7610, R59 ;  /* 0x00007610ff3b7816 */ /* 0x000fe4000000003b */
[----:B------:R-:W-:Y:S01]  /*0050*/  ELECT P1, URZ, PT ;  /* 0x0000000000ff782f */ /* 0x000fe20003820000 */
[----:B------:R-:W1:Y:S01]  /*0060*/  LDCU.64 UR46, c[0x0][0x358] ;  /* 0x00006b00ff2e77ac */ /* 0x000e620008000a00 */
[----:B---3--:R-:W-:-:S04]  /*0070*/  UISETP.NE.U32.AND UP0, UPT, UR6, URZ, UPT ;  /* 0x000000ff0600728c */ /* 0x008fc8000bf05070 */
[----:B------:R-:W-:Y:S02]  /*0080*/  UISETP.NE.AND.EX UP0, UPT, UR7, URZ, UPT, UP0 ;  /* 0x000000ff0700728c */ /* 0x000fe4000bf05300 */
[----:B----4-:R-:W-:Y:S02]  /*0090*/  ULOP3.LUT UR5, UR37, 0x1, URZ, 0xc0, !UPT ;  /* 0x0000000125057892 */ /* 0x010fe4000f8ec0ff */
[----:B------:R-:W-:Y:S01]  /*00a0*/  ULOP3.LUT UR4, UR37, 0x1, URZ, 0x3c, !UPT ;  /* 0x0000000125047892 */ /* 0x000fe2000f8e3cff */
[----:B--2---:R-:W-:-:S05]  /*00b0*/  SHF.R.U32.HI R70, RZ, 0x5, R74 ;  /* 0x00000005ff467819 */ /* 0x004fca000001164a */
[----:B------:R-:W2:Y:S02]  /*00c0*/  SHFL.IDX PT, R0, R70, RZ, 0x1f ;  /* 0x00001fff46007589 */ /* 0x000ea400000e0000 */
[----:B--2---:R-:W-:Y:S01]  /*00d0*/  R2UR UR10, R0 ;  /* 0x00000000000a72ca */ /* 0x004fe200000e0000 */
[----:B-1----:R-:W-:-:S14]  /*00e0*/  BRA.U UP0, `(.L_x_0) ;  /* 0x00000001002c7547 */ /* 0x002fdc000b800000 */
[----:B------:R-:W1:Y:S02]  /*00f0*/  LDCU.64 UR8, c[0x0][0x888] ;  /* 0x00011100ff0877ac */ /* 0x000e640008000a00 */
[----:B-1----:R-:W-:-:S04]  /*0100*/  UISETP.NE.U32.AND UP0, UPT, UR8, URZ, UPT ;  /* 0x000000ff0800728c */ /* 0x002fc8000bf05070 */
[----:B------:R-:W-:-:S09]  /*0110*/  UISETP.NE.AND.EX UP0, UPT, UR9, URZ, UPT, UP0 ;  /* 0x000000ff0900728c */ /* 0x000fd2000bf05300 */
[----:B------:R-:W-:Y:S05]  /*0120*/  BRA.U !UP0, `(.L_x_1) ;  /* 0x0000000108107547 */ /* 0x000fea000b800000 */
[----:B------:R-:W1:Y:S02]  /*0130*/  LDC.64 R2, c[0x0][0x888] ;  /* 0x00022200ff027b82 */ /* 0x000e640000000a00 */
[----:B-1----:R1:W5:Y:S01]  /*0140*/  LDG.E R35, desc[UR46][R2.64] ;  /* 0x0000002e02237981 */ /* 0x002362000c1e1900 */
[----:B------:R-:W-:Y:S01]  /*0150*/  HFMA2 R59, -RZ, RZ, 0, 5.9604644775390625e-08 ;  /* 0x00000001ff3b7431 */ /* 0x000fe200000001ff */
[----:B------:R-:W-:Y:S05]  /*0160*/  BRA `(.L_x_0) ;  /* 0x00000000000c7947 */ /* 0x000fea0003800000 */
.L_x_1:
[----:B------:R-:W1:Y:S01]  /*0170*/  LDCU UR8, c[0x0][0x880] ;  /* 0x00011000ff0877ac */ /* 0x000e620008000800 */
[----:B------:R-:W-:Y:S01]  /*0180*/  HFMA2 R59, -RZ, RZ, 0, 5.9604644775390625e-08 ;  /* 0x00000001ff3b7431 */ /* 0x000fe200000001ff */
[----:B-1----:R-:W-:-:S07]  /*0190*/  MOV R35, UR8 ;  /* 0x0000000800237c02 */ /* 0x002fce0008000f00 */
.L_x_0:
[----:B------:R-:W2:Y:S02]  /*01a0*/  LDCU.64 UR8, c[0x0][0x8b0] ;  /* 0x00011600ff0877ac */ /* 0x000ea40008000a00 */
[----:B--2---:R-:W-:-:S04]  /*01b0*/  UISETP.NE.U32.AND UP0, UPT, UR8, URZ, UPT ;  /* 0x000000ff0800728c */ /* 0x004fc8000bf05070 */
[----:B------:R-:W-:-:S09]  /*01c0*/  UISETP.NE.AND.EX UP0, UPT, UR9, URZ, UPT, UP0 ;  /* 0x000000ff0900728c */ /* 0x000fd2000bf05300 */
[----:B------:R-:W-:Y:S05]  /*01d0*/  BRA.U UP0, `(.L_x_2) ;  /* 0x0000000100247547 */ /* 0x000fea000b800000 */
[----:B------:R-:W2:Y:S02]  /*01e0*/  LDCU.64 UR8, c[0x0][0x8a8] ;  /* 0x00011500ff0877ac */ /* 0x000ea40008000a00 */
[----:B--2---:R-:W-:-:S04]  /*01f0*/  UISETP.NE.U32.AND UP0, UPT, UR8, URZ, UPT ;  /* 0x000000ff0800728c */ /* 0x004fc8000bf05070 */
[----:B------:R-:W-:-:S09]  /*0200*/  UISETP.NE.AND.EX UP0, UPT, UR9, URZ, UPT, UP0 ;  /* 0x000000ff0900728c */ /* 0x000fd2000bf05300 */
[----:B------:R-:W-:Y:S05]  /*0210*/  BRA.U !UP0, `(.L_x_3) ;  /* 0x00000001080c7547 */ /* 0x000fea000b800000 */
[----:B------:R-:W2:Y:S02]  /*0220*/  LDC.64 R32, c[0x0][0x8a8] ;  /* 0x00022a00ff207b82 */ /* 0x000ea40000000a00 */
[----:B--2---:R2:W5:Y:S01]  /*0230*/  LDG.E R32, desc[UR46][R32.64] ;  /* 0x0000002e20207981 */ /* 0x004562000c1e1900 */
[----:B------:R-:W-:Y:S05]  /*0240*/  BRA `(.L_x_2) ;  /* 0x0000000000087947 */ /* 0x000fea0003800000 */
.L_x_3:
[----:B------:R-:W2:Y:S02]  /*0250*/  LDCU UR8, c[0x0][0x8a0] ;  /* 0x00011400ff0877ac */ /* 0x000ea40008000800 */
[----:B--2---:R-:W-:Y:S02]  /*0260*/  MOV R32, UR8 ;  /* 0x0000000800207c02 */ /* 0x004fe40008000f00 */
.L_x_2:
[----:B------:R-:W-:Y:S01]  /*0270*/  IMAD.U32 R0, RZ, RZ, UR10 ;  /* 0x0000000aff007e24 */ /* 0x000fe2000f8e00ff */
[----:B------:R-:W-:Y:S04]  /*0280*/  BSSY.RECONVERGENT B0, `(.L_x_4) ;  /* 0x000000c000007945 */ /* 0x000fe80003800200 */
[C---:B------:R-:W-:Y:S02]  /*0290*/  ISETP.NE.OR P2, PT, R0.reuse, 0x1, !P1 ;  /* 0x000000010000780c */ /* 0x040fe40004f45670 */
[----:B------:R-:W-:-:S11]  /*02a0*/  ISETP.NE.OR P0, PT, R0, 0x3, !P1 ;  /* 0x000000030000780c */ /* 0x000fd60004f05670 */
[----:B------:R-:W-:Y:S05]  /*02b0*/  @P2 BRA `(.L_x_5) ;  /* 0x0000000000202947 */ /* 0x000fea0003800000 */
[----:B------:R-:W3:Y:S02]  /*02c0*/  LDCU.64 UR8, c[0x0][0x348] ;  /* 0x00006900ff0877ac */ /* 0x000ee40008000a00 */
[----:B---3--:R-:W-:Y:S02]  /*02d0*/  UIADD3 UR12, UP1, UPT, UR8, 0x80, URZ ;  /* 0x00000080080c7890 */ /* 0x008fe4000ff3e0ff */
[----:B------:R-:W-:Y:S02]  /*02e0*/  UIADD3 UR8, UP0, UPT, UR8, 0x180, URZ ;  /* 0x0000018008087890 */ /* 0x000fe4000ff1e0ff */
[----:B------:R-:W-:Y:S02]  /*02f0*/  UIADD3.X UR13, UPT, UPT, URZ, UR9, URZ, UP1, !UPT ;  /* 0x00000009ff0d7290 */ /* 0x000fe40008ffe4ff */
[----:B------:R-:W-:-:S07]  /*0300*/  UIADD3.X UR9, UPT, UPT, URZ, UR9, URZ, UP0, !UPT ;  /* 0x00000009ff097290 */ /* 0x000fce00087fe4ff */
[----:B------:R3:W-:Y:S02]  /*0310*/  UTMACCTL.PF [UR12] ;  /* 0x000000000c0079b9 */ /* 0x0007e40008040000 */
[----:B------:R3:W-:Y:S02]  /*0320*/  UTMACCTL.PF [UR8] ;  /* 0x00000000080079b9 */ /* 0x0007e40008040000 */
[----:B---3--:R-:W-:Y:S01]  /*0330*/  NOP ;  /* 0x0000000000007918 */ /* 0x008fe20000000000 */
.L_x_5:
[----:B------:R-:W-:Y:S05]  /*0340*/  BSYNC.RECONVERGENT B0 ;  /* 0x0000000000007941 */ /* 0x000fea0003800200 */
.L_x_4:
[----:B------:R-:W-:Y:S04]  /*0350*/  BSSY.RECONVERGENT B0, `(.L_x_6) ;  /* 0x000000a000007945 */ /* 0x000fe80003800200 */
        /* <DEDUP_REMOVED lines=9> */
.L_x_7:
[----:B------:R-:W-:Y:S05]  /*03f0*/  BSYNC.RECONVERGENT B0 ;  /* 0x0000000000007941 */ /* 0x000fea0003800200 */
.L_x_6:
[----:B------:R-:W3:Y:S01]  /*0400*/  LDCU.64 UR8, c[0x0][0x888] ;  /* 0x00011100ff0877ac */ /* 0x000ee20008000a00 */
[----:B------:R-:W-:Y:S02]  /*0410*/  UISETP.EQ.U32.AND UP1, UPT, UR6, URZ, UPT ;  /* 0x000000ff0600728c */ /* 0x000fe4000bf22070 */
[----:B------:R-:W-:Y:S02]  /*0420*/  UPLOP3.LUT UP5, UPT, UPT, UPT, UPT, 0x80, 0x8 ;  /* 0x000000000008789c */ /* 0x000fe40003faf070 */
[----:B---3--:R-:W-:-:S04]  /*0430*/  UISETP.NE.U32.AND UP0, UPT, UR8, URZ, UPT ;  /* 0x000000ff0800728c */ /* 0x008fc8000bf05070 */
[----:B------:R-:W-:-:S04]  /*0440*/  UISETP.NE.AND.EX UP0, UPT, UR9, URZ, UPT, UP0 ;  /* 0x000000ff0900728c */ /* 0x000fc8000bf05300 */
[----:B------:R-:W-:-:S04]  /*0450*/  UISETP.EQ.OR.EX UP2, UPT, UR7, URZ, !UP0, UP1 ;  /* 0x000000ff0700728c */ /* 0x000fc8000c742710 */
[----:B------:R-:W-:-:S05]  /*0460*/  UP2UR UR53, UPR, URZ, 0x4 ;  /* 0x00000004ff357883 */ /* 0x000fca0008000000 */
[----:B------:R-:W-:Y:S07]  /*0470*/  BRA.U !UP2, `(.L_x_8) ;  /* 0x000000010a207547 */ /* 0x000fee000b800000 */
[----:B------:R-:W-:Y:S01]  /*0480*/  UISETP.NE.U32.AND UP2, UPT, UR6, URZ, UPT ;  /* 0x000000ff0600728c */ /* 0x000fe2000bf45070 */
[----:B-----5:R-:W-:Y:S01]  /*0490*/  FSETP.NEU.AND P0, PT, R35, RZ, PT ;  /* 0x000000ff2300720b */ /* 0x020fe20003f0d000 */
[----:B------:R-:W-:Y:S02]  /*04a0*/  USEL UR6, URZ, 0xffffffff, UP0 ;  /* 0xffffffffff067887 */ /* 0x000fe40008000000 */
[----:B------:R-:W-:-:S10]  /*04b0*/  UISETP.NE.AND.EX UP2, UPT, UR7, URZ, UPT, UP2 ;  /* 0x000000ff0700728c */ /* 0x000fd4000bf45320 */
[----:B------:R-:W-:Y:S01]  /*04c0*/  VOTEU.ANY UP1, P0 ;  /* 0x0000000000ff7886 */ /* 0x000fe20000020100 */
[----:B------:R-:W-:-:S04]  /*04d0*/  @!UP2 USEL UR6, URZ, 0xffffffff, UP1 ;  /* 0xffffffffff06a887 */ /* 0x000fc80008800000 */
[----:B------:R-:W-:-:S04]  /*04e0*/  ULOP3.LUT UR6, UR6, 0x1, URZ, 0xc0, !UPT ;  /* 0x0000000106067892 */ /* 0x000fc8000f8ec0ff */
[----:B------:R-:W-:-:S11]  /*04f0*/  UISETP.NE.U32.AND UP5, UPT, UR6, 0x1, UPT ;  /* 0x000000010600788c */ /* 0x000fd6000bfa5070 */
.L_x_8:
[----:B------:R-:W3:Y:S01]  /*0500*/  SHFL.IDX PT, R0, R70, RZ, 0x1f ;  /* 0x00001fff46007589 */ /* 0x000ee200000e0000 */
[----:B------:R-:W-:-:S04]  /*0510*/  UISETP.NE.AND UP1, UPT, UR10, 0x2, UPT ;  /* 0x000000020a00788c */ /* 0x000fc8000bf25270 */
[----:B------:R-:W-:Y:S02]  /*0520*/  UISETP.EQ.AND UP2, UPT, UR5, URZ, !UP1 ;  /* 0x000000ff0500728c */ /* 0x000fe4000cf42270 */
[----:B------:R-:W-:-:S04]  /*0530*/  USEL UR6, URZ, 0x1, UP1 ;  /* 0x00000001ff067887 */ /* 0x000fc80008800000 */
[----:B------:R-:W-:Y:S02]  /*0540*/  PLOP3.LUT P5, PT, P1, PT, UP2, 0x80, 0x8 ;  /* 0x000000000008781c */ /* 0x000fe40000faf028 */
[----:B---3--:R-:W-:-:S13]  /*0550*/  ISETP.NE.AND P0, PT, R0, RZ, PT ;  /* 0x000000ff0000720c */ /* 0x008fda0003f05270 */
[----:B------:R-:W-:Y:S05]  /*0560*/  @P0 BRA `(.L_x_9) ;  /* 0x00000000004c0947 */ /* 0x000fea0003800000 */
[----:B------:R-:W-:Y:S01]  /*0570*/  UMOV UR8, 0x400 ;  /* 0x0000040000087882 */ /* 0x000fe20000000000 */
[----:B------:R-:W-:Y:S01]  /*0580*/  UMOV UR7, 0x1 ;  /* 0x0000000100077882 */ /* 0x000fe20000000000 */
[----:B------:R-:W-:Y:S02]  /*0590*/  ULEA UR8, UR37, UR8, 0x18 ;  /* 0x0000000825087291 */ /* 0x000fe4000f8ec0ff */
[----:B------:R-:W-:-:S04]  /*05a0*/  UIADD3 UR12, UPT, UPT, -UR7, 0x100000, URZ ;  /* 0x00100000070c7890 */ /* 0x000fc8000fffe1ff */
[----:B------:R-:W-:Y:S02]  /*05b0*/  USHF.L.U32 UR13, UR12, 0xb, URZ ;  /* 0x0000000b0c0d7899 */ /* 0x000fe400080006ff */
[----:B------:R-:W-:Y:S01]  /*05c0*/  USHF.L.U32 UR12, UR12, 0x1, URZ ;  /* 0x000000010c0c7899 */ /* 0x000fe200080006ff */
[----:B------:R-:W-:Y:S01]  /*05d0*/  ELECT P0, URZ, PT ;  /* 0x0000000000ff782f */ /* 0x000fe20003800000 */
[----:B------:R-:W3:Y:S10]  /*05e0*/  FENCE.VIEW.ASYNC.S ;  /* 0x00000000000073c6 */ /* 0x000ef40000000000 */
[----:B---3--:R3:W4:Y:S01]  /*05f0*/  SYNCS.EXCH.64 URZ, [UR8], UR12 ;  /* 0x0000000c08ff75b2 */ /* 0x0087220008000100 */
[----:B------:R3:W1:Y:S01]  /*0600*/  SYNCS.EXCH.64 URZ, [UR8+0x28], UR12 ;  /* 0x0000280c08ff75b2 */ /* 0x0006620008000100 */
        /* <DEDUP_REMOVED lines=8> */
[----:B------:R-:W-:Y:S01]  /*0690*/  NOP ;  /* 0x0000000000007918 */ /* 0x000fe20000000000 */
.L_x_9:
[----:B------:R-:W2:Y:S01]  /*06a0*/  SHFL.IDX PT, R0, R70, RZ, 0x1f ;  /* 0x00001fff46007589 */ /* 0x000ea200000e0000 */
[----:B------:R-:W-:Y:S01]  /*06b0*/  NOP ;  /* 0x0000000000007918 */ /* 0x000fe20000000000 */
[----:B--2---:R-:W-:-:S13]  /*06c0*/  ISETP.NE.AND P0, PT, R0, 0x1, PT ;  /* 0x000000010000780c */ /* 0x004fda0003f05270 */
[----:B------:R-:W-:Y:S05]  /*06d0*/  @P0 BRA `(.L_x_10) ;  /* 0x00000000004c0947 */ /* 0x000fea0003800000 */
[----:B------:R-:W-:Y:S01]  /*06e0*/  UMOV UR9, 0x400 ;  /* 0x0000040000097882 */ /* 0x000fe20000000000 */
[----:B---3--:R-:W-:Y:S01]  /*06f0*/  UMOV UR8, 0x20 ;  /* 0x0000002000087882 */ /* 0x008fe20000000000 */
[----:B------:R-:W-:Y:S01]  /*0700*/  UMOV UR7, 0x80 ;  /* 0x0000008000077882 */ /* 0x000fe20000000000 */
[----:B------:R-:W-:Y:S02]  /*0710*/  ULEA UR9, UR37, UR9, 0x18 ;  /* 0x0000000925097291 */ /* 0x000fe4000f8ec0ff */
[----:B------:R-:W-:-:S04]  /*0720*/  UIADD3 UR12, UPT, UPT, -UR8, 0x100000, URZ ;  /* 0x00100000080c7890 */ /* 0x000fc8000fffe1ff */
[----:B------:R-:W-:Y:S02]  /*0730*/  USHF.L.U32 UR13, UR12, 0xb, URZ ;  /* 0x0000000b0c0d7899 */ /* 0x000fe400080006ff */
[----:B------:R-:W-:Y:S02]  /*0740*/  USHF.L.U32 UR12, UR12, 0x1, URZ ;  /* 0x000000010c0c7899 */ /* 0x000fe400080006ff */
[----:B------:R-:W-:-:S04]  /*0750*/  UIADD3 UR14, UPT, UPT, -UR7, 0x100000, URZ ;  /* 0x00100000070e7890 */ /* 0x000fc8000fffe1ff */
[----:B------:R-:W-:Y:S02]  /*0760*/  USHF.L.U32 UR15, UR14, 0xb, URZ ;  /* 0x0000000b0e0f7899 */ /* 0x000fe400080006ff */
[----:B------:R-:W-:Y:S01]  /*0770*/  USHF.L.U32 UR14, UR14, 0x1, URZ ;  /* 0x000000010e0e7899 */ /* 0x000fe200080006ff */
[----:B------:R-:W-:Y:S01]  /*0780*/  ELECT P0, URZ, PT ;  /* 0x0000000000ff782f */ /* 0x000fe20003800000 */
[----:B------:R-:W2:Y:S02]  /*0790*/  FENCE.VIEW.ASYNC.S ;  /* 0x00000000000073c6 */ /* 0x000ea40000000000 */
[----:B--2---:R2:W3:Y:S08]  /*07a0*/  SYNCS.EXCH.64 URZ, [UR9+0x50], UR12 ;  /* 0x0000500c09ff75b2 */ /* 0x0044f00008000100 */
[----:B------:R2:W1:Y:S01]  /*07b0*/  SYNCS.EXCH.64 URZ, [UR9+0x68], UR14 ;  /* 0x0000680e09ff75b2 */ /* 0x0004620008000100 */
[----:B------:R2:W1:Y:S01]  /*07c0*/  SYNCS.EXCH.64 URZ, [UR9+0x58], UR12 ;  /* 0x0000580c09ff75b2 */ /* 0x0004620008000100 */
[----:B------:R2:W1:Y:S01]  /*07d0*/  SYNCS.EXCH.64 URZ, [UR9+0x70], UR14 ;  /* 0x0000700e09ff75b2 */ /* 0x0004620008000100 */
[----:B------:R2:W1:Y:S01]  /*07e0*/  SYNCS.EXCH.64 URZ, [UR9+0x60], UR12 ;  /* 0x0000600c09ff75b2 */ /* 0x0004620008000100 */
[----:B------:R2:W1:Y:S01]  /*07f0*/  SYNCS.EXCH.64 URZ, [UR9+0x78], UR14 ;  /* 0x0000780e09ff75b2 */ /* 0x0004620008000100 */
[----:B------:R-:W-:Y:S01]  /*0800*/  NOP ;  /* 0x0000000000007918 */ /* 0x000fe20000000000 */
.L_x_10:
[----:B------:R-:W4:Y:S01]  /*0810*/  SHFL.IDX PT, R0, R70, RZ, 0x1f ;  /* 0x00001fff46007589 */ /* 0x000f2200000e0000 */
[----:B------:R-:W-:Y:S01]  /*0820*/  NOP ;  /* 0x0000000000007918 */ /* 0x000fe20000000000 */
[----:B----4-:R-:W-:-:S13]  /*0830*/  ISETP.NE.AND P0, PT, R0, 0x3, PT ;  /* 0x000000030000780c */ /* 0x010fda0003f05270 */
[----:B------:R-:W-:Y:S05]  /*0840*/  @P0 BRA `(.L_x_11) ;  /* 0x00000000002c0947 */ /* 0x000fea0003800000 */
[----:B---3--:R-:W-:Y:S01]  /*0850*/  UMOV UR8, 0x400 ;  /* 0x0000040000087882 */ /* 0x008fe20000000000 */
[----:B------:R-:W-:Y:S01]  /*0860*/  UMOV UR7, 0x20 ;  /* 0x0000002000077882 */ /* 0x000fe20000000000 */
[----:B------:R-:W-:Y:S02]  /*0870*/  ULEA UR8, UR37, UR8, 0x18 ;  /* 0x0000000825087291 */ /* 0x000fe4000f8ec0ff */
[----:B--2---:R-:W-:-:S04]  /*0880*/  UIADD3 UR12, UPT, UPT, -UR7, 0x100000, URZ ;  /* 0x00100000070c7890 */ /* 0x004fc8000fffe1ff */
[----:B------:R-:W-:Y:S02]  /*0890*/  USHF.L.U32 UR13, UR12, 0xb, URZ ;  /* 0x0000000b0c0d7899 */ /* 0x000fe400080006ff */
[----:B------:R-:W-:Y:S01]  /*08a0*/  USHF.L.U32 UR12, UR12, 0x1, URZ ;  /* 0x000000010c0c7899 */ /* 0x000fe200080006ff */
[----:B------:R-:W-:Y:S01]  /*08b0*/  ELECT P0, URZ, PT ;  /* 0x0000000000ff782f */ /* 0x000fe20003800000 */
[----:B------:R-:W2:Y:S10]  /*08c0*/  FENCE.VIEW.ASYNC.S ;  /* 0x00000000000073c6 */ /* 0x000eb40000000000 */
[----:B--2---:R4:W2:Y:S01]  /*08d0*/  SYNCS.EXCH.64 URZ, [UR8+0x80], UR12 ;  /* 0x0000800c08ff75b2 */ /* 0x0048a20008000100 */
[----:B------:R4:W3:Y:S02]  /*08e0*/  SYNCS.EXCH.64 URZ, [UR8+0x88], UR12 ;  /* 0x0000880c08ff75b2 */ /* 0x0008e40008000100 */
[----:B----4-:R-:W-:Y:S01]  /*08f0*/  NOP ;  /* 0x0000000000007918 */ /* 0x010fe20000000000 */
.L_x_11:
[----:B------:R-:W4:Y:S01]  /*0900*/  SHFL.IDX PT, R0, R70, RZ, 0x1f ;  /* 0x00001fff46007589 */ /* 0x000f2200000e0000 */
[----:B------:R-:W-:Y:S01]  /*0910*/  NOP ;  /* 0x0000000000007918 */ /* 0x000fe20000000000 */
[----:B----4-:R-:W-:-:S13]  /*0920*/  ISETP.NE.AND P0, PT, R0, 0x4, PT ;  /* 0x000000040000780c */ /* 0x010fda0003f05270 */
[----:B------:R-:W-:Y:S05]  /*0930*/  @P0 BRA `(.L_x_12) ;  /* 0x0000000000480947 */ /* 0x000fea0003800000 */
[----:B--2---:R-:W-:Y:S01]  /*0940*/  UMOV UR9, 0x1e0 ;  /* 0x000001e000097882 */ /* 0x004fe20000000000 */
[----:B---3--:R-:W-:Y:S01]  /*0950*/  UMOV UR8, 0x400 ;  /* 0x0000040000087882 */ /* 0x008fe20000000000 */
[----:B------:R-:W-:Y:S01]  /*0960*/  USEL UR9, UR9, 0x1a0, UP5 ;  /* 0x000001a009097887 */ /* 0x000fe2000a800000 */
        /* <DEDUP_REMOVED lines=10> */
[----:B--2---:R4:W2:Y:S08]  /*0a10*/  SYNCS.EXCH.64 URZ, [UR8+0x90], UR12 ;  /* 0x0000900c08ff75b2 */ /* 0x0048b00008000100 */
[----:B------:R4:W3:Y:S01]  /*0a20*/  SYNCS.EXCH.64 URZ, [UR8+0xa0], UR14 ;  /* 0x0000a00e08ff75b2 */ /* 0x0008e20008000100 */
[----:B------:R4:W1:Y:S01]  /*0a30*/  SYNCS.EXCH.64 URZ, [UR8+0x98], UR12 ;  /* 0x0000980c08ff75b2 */ /* 0x0008620008000100 */
[----:B------:R4:W1:Y:S02]  /*0a40*/  SYNCS.EXCH.64 URZ, [UR8+0xa8], UR14 ;  /* 0x0000a80e08ff75b2 */ /* 0x0008640008000100 */
[----:B----4-:R-:W-:Y:S01]  /*0a50*/  NOP ;  /* 0x0000000000007918 */ /* 0x010fe20000000000 */
.L_x_12:
[----:B------:R-:W4:Y:S01]  /*0a60*/  SHFL.IDX PT, R0, R70, RZ, 0x1f ;  /* 0x00001fff46007589 */ /* 0x000f2200000e0000 */
[----:B------:R-:W-:Y:S01]  /*0a70*/  NOP ;  /* 0x0000000000007918 */ /* 0x000fe20000000000 */
[----:B----4-:R-:W-:-:S13]  /*0a80*/  ISETP.NE.AND P0, PT, R0, 0x5, PT ;  /* 0x000000050000780c */ /* 0x010fda0003f05270 */
[----:B------:R-:W-:Y:S05]  /*0a90*/  @P0 BRA `(.L_x_13) ;  /* 0x0000000000540947 */ /* 0x000fea0003800000 */
[----:B--2---:R-:W-:Y:S01]  /*0aa0*/  UMOV UR9, 0x400 ;  /* 0x0000040000097882 */ /* 0x004fe20000000000 */
        /* <DEDUP_REMOVED lines=14> */
[----:B------:R4:W1:Y:S01]  /*0b90*/  SYNCS.EXCH.64 URZ, [UR9+0xd8], UR14 ;  /* 0x0000d80e09ff75b2 */ /* 0x0008620008000100 */
[----:B------:R4:W1:Y:S01]  /*0ba0*/  SYNCS.EXCH.64 URZ, [UR9+0xc0], UR12 ;  /* 0x0000c00c09ff75b2 */ /* 0x0008620008000100 */
[----:B------:R4:W1:Y:S01]  /*0bb0*/  SYNCS.EXCH.64 URZ, [UR9+0xe0], UR14 ;  /* 0x0000e00e09ff75b2 */ /* 0x0008620008000100 */
[----:B------:R4:W1:Y:S01]  /*0bc0*/  SYNCS.EXCH.64 URZ, [UR9+0xc8], UR12 ;  /* 0x0000c80c09ff75b2 */ /* 0x0008620008000100 */
[----:B------:R4:W1:Y:S02]  /*0bd0*/  SYNCS.EXCH.64 URZ, [UR9+0xe8], UR14 ;  /* 0x0000e80e09ff75b2 */ /* 0x0008640008000100 */
[----:B----4-:R-:W-:Y:S01]  /*0be0*/  NOP ;  /* 0x0000000000007918 */ /* 0x010fe20000000000 */
.L_x_13:
[----:B------:R-:W4:Y:S01]  /*0bf0*/  SHFL.IDX PT, R0, R70, RZ, 0x1f ;  /* 0x00001fff46007589 */ /* 0x000f2200000e0000 */
[----:B------:R-:W-:Y:S01]  /*0c00*/  ISETP.NE.OR P1, PT, RZ, UR10, !P1 ;  /* 0x0000000aff007c0c */ /* 0x000fe2000cf25670 */
        /* <DEDUP_REMOVED lines=12> */
[----:B------:R4:W3:Y:S01]  /*0cd0*/  SYNCS.EXCH.64 URZ, [UR8+0x100], UR12 ;  /* 0x0001000c08ff75b2 */ /* 0x0008e20008000100 */
[----:B------:R4:W1:Y:S01]  /*0ce0*/  SYNCS.EXCH.64 URZ, [UR8+0xf8], UR12 ;  /* 0x0000f80c08ff75b2 */ /* 0x0008620008000100 */
[----:B------:R4:W1:Y:S02]  /*0cf0*/  SYNCS.EXCH.64 URZ, [UR8+0x108], UR12 ;  /* 0x0001080c08ff75b2 */ /* 0x0008640008000100 */
[----:B----4-:R-:W-:Y:S01]  /*0d00*/  NOP ;  /* 0x0000000000007918 */ /* 0x010fe20000000000 */
.L_x_14:
[----:B------:R-:W-:Y:S01]  /*0d10*/  VOTEU.ALL UP1, P1 ;  /* 0x0000000000ff7886 */ /* 0x000fe20000820000 */
[----:B---3--:R-:W3:Y:S01]  /*0d20*/  LDCU UR8, c[0x0][0x36c] ;  /* 0x00006d80ff0877ac */ /* 0x008ee20008000800 */
[----:B------:R-:W-:Y:S01]  /*0d30*/  NOP ;  /* 0x0000000000007918 */ /* 0x000fe20000000000 */
[----:B------:R-:W-:Y:S01]  /*0d40*/  LOP3.LUT R10, R74, 0x1f, RZ, 0xc0, !PT ;  /* 0x0000001f4a0a7812 */ /* 0x000fe200078ec0ff */
[----:B--2---:R-:W-:Y:S01]  /*0d50*/  UMOV UR12, 0x20 ;  /* 0x00000020000c7882 */ /* 0x004fe20000000000 */
[----:B------:R-:W-:Y:S01]  /*0d60*/  @!UP1 UMOV UR7, 0x400 ;  /* 0x0000040000079882 */ /* 0x000fe20000000000 */
[----:B------:R-:W-:-:S04]  /*0d70*/  @!UP1 UIADD3 UR12, UPT, UPT, -UR12, 0x100000, URZ ;  /* 0x001000000c0c9890 */ /* 0x000fc8000fffe1ff */
[----:B------:R-:W-:Y:S02]  /*0d80*/  @!UP1 USHF.L.U32 UR13, UR12, 0xb, URZ ;  /* 0x0000000b0c0d9899 */ /* 0x000fe400080006ff */
[----:B------:R-:W-:Y:S02]  /*0d90*/  @!UP1 USHF.L.U32 UR12, UR12, 0x1, URZ ;  /* 0x000000010c0c9899 */ /* 0x000fe400080006ff */
[----:B------:R-:W-:Y:S01]  /*0da0*/  @!UP1 ULEA UR7, UR37, UR7, 0x18 ;  /* 0x0000000725079291 */ /* 0x000fe2000f8ec0ff */
[----:B------:R-:W-:Y:S01]  /*0db0*/  VOTEU.ALL UP1, P1 ;  /* 0x0000000000ff7886 */ /* 0x000fe20000820000 */
[----:B------:R-:W-:Y:S01]  /*0dc0*/  UISETP.NE.AND UP4, UPT, UR10, URZ, UPT ;  /* 0x000000ff0a00728c */ /* 0x000fe2000bf85270 */
[----:B------:R-:W2:Y:S09]  /*0dd0*/  FENCE.VIEW.ASYNC.S ;  /* 0x00000000000073c6 */ /* 0x000eb20000000000 */
[----:B--2---:R2:W4:Y:S01]  /*0de0*/  @!UP1 SYNCS.EXCH.64 URZ, [UR7+0x110], UR12 ;  /* 0x0001100c07ff95b2 */ /* 0x0045220008000100 */
[----:B---3--:R-:W-:-:S09]  /*0df0*/  UISETP.EQ.U32.AND UP1, UPT, UR8, 0x1, UPT ;  /* 0x000000010800788c */ /* 0x008fd2000bf22070 */
[----:B------:R-:W-:Y:S05]  /*0e00*/  BRA.U !UP1, `(.L_x_15) ;  /* 0x0000000109087547 */ /* 0x000fea000b800000 */
[----:B-1--4-:R-:W-:Y:S01]  /*0e10*/  UCGABAR_ARV ;  /* 0x00000000000079c7 */ /* 0x012fe20008000000 */
[----:B------:R-:W-:Y:S05]  /*0e20*/  BRA `(.L_x_16) ;  /* 0x0000000000047947 */ /* 0x000fea0003800000 */
.L_x_15:
[----:B-1--4-:R-:W-:Y:S01]  /*0e30*/  NOP ;  /* 0x0000000000007918 */ /* 0x012fe20000000000 */
.L_x_16:
[----:B------:R-:W1:Y:S01]  /*0e40*/  S2R R11, SR_CTAID.X ;  /* 0x00000000000b7919 */ /* 0x000e620000002500 */
[----:B------:R-:W-:-:S05]  /*0e50*/  CS2R.32 R60, SR_CgaSize ;  /* 0x00000000003c7805 */ /* 0x000fca0000008a00 */
[----:B------:R-:W-:-:S05]  /*0e60*/  IMAD R60, R60, -0xa0, RZ ;  /* 0xffffff603c3c7824 */ /* 0x000fca00078e02ff */
[----:B------:R-:W-:-:S14]  /*0e70*/  R2UR UR8, R60 ;  /* 0x000000003c0872ca */ /* 0x000fdc00000e0000 */
[----:B------:R-:W3:Y:S01]  /*0e80*/  LDCU UR8, c[0x0][UR8+0x2b0] ;  /* 0x00005600080877ac */ /* 0x000ee20008000800 */
[----:B------:R-:W-:-:S05]  /*0e90*/  CS2R.32 R0, SR_CgaSize ;  /* 0x0000000000007805 */ /* 0x000fca0000008a00 */
[----:B------:R-:W-:-:S06]  /*0ea0*/  IMAD R0, R0, -0xa0, RZ ;  /* 0xffffff6000007824 */ /* 0x000fcc00078e02ff */
[----:B------:R-:W4:Y:S01]  /*0eb0*/  LDC R0, c[0x0][R0+0x2a0] ;  /* 0x0000a80000007b82 */ /* 0x000f220000000800 */
[----:B------:R-:W-:Y:S01]  /*0ec0*/  PRMT R8, RZ, 0x7610, R8 ;  /* 0x00007610ff087816 */ /* 0x000fe20000000008 */
[----:B------:R-:W3:Y:S01]  /*0ed0*/  S2R R20, SR_CTAID.Y ;  /* 0x0000000000147919 */ /* 0x000ee20000002600 */
[----:B------:R-:W-:-:S05]  /*0ee0*/  CS2R.32 R60, SR_CgaSize ;  /* 0x00000000003c7805 */ /* 0x000fca0000008a00 */
[----:B------:R-:W-:-:S05]  /*0ef0*/  IMAD R60, R60, -0xa0, RZ ;  /* 0xffffff603c3c7824 */ /* 0x000fca00078e02ff */
[----:B--2---:R-:W-:-:S14]  /*0f00*/  R2UR UR7, R60 ;  /* 0x000000003c0772ca */ /* 0x004fdc00000e0000 */
[----:B------:R-:W2:Y:S01]  /*0f10*/  LDCU UR7, c[0x0][UR7+0x2b4] ;  /* 0x00005680070777ac */ /* 0x000ea20008000800 */
[----:B------:R-:W-:Y:S01]  /*0f20*/  UISETP.NE.AND UP2, UPT, UR10, 0x2, UPT ;  /* 0x000000020a00788c */ /* 0x000fe2000bf45270 */
[----:B------:R-:W3:Y:S01]  /*0f30*/  LDC R9, c[0x0][0xb24] ;  /* 0x0002c900ff097b82 */ /* 0x000ee20000000800 */
[----:B------:R-:W-:-:S05]  /*0f40*/  CS2R.32 R58, SR_CgaSize ;  /* 0x00000000003a7805 */ /* 0x000fca0000008a00 */
[----:B------:R-:W-:-:S06]  /*0f50*/  IMAD R58, R58, -0xa0, RZ ;  /* 0xffffff603a3a7824 */ /* 0x000fcc00078e02ff */
[----:B------:R-:W4:Y:S08]  /*0f60*/  LDC R58, c[0x0][R58+0x2a4] ;  /* 0x0000a9003a3a7b82 */ /* 0x000f300000000800 */
[----:B------:R-:W4:Y:S01]  /*0f70*/  LDC R26, c[0x0][0xb24] ;  /* 0x0002c900ff1a7b82 */ /* 0x000f220000000800 */
[----:B-1----:R-:W-:Y:S01]  /*0f80*/  I2FP.F32.U32 R4, R11 ;  /* 0x0000000b00047245 */ /* 0x002fe20000201000 */
[----:B------:R-:W-:-:S06]  /*0f90*/  IMAD.MOV.U32 R21, RZ, RZ, R11 ;  /* 0x000000ffff157224 */ /* 0x000fcc00078e000b */
[----:B------:R-:W1:Y:S01]  /*0fa0*/  S2UR UR36, SR_CTAID.Z ;  /* 0x00000000002479c3 */ /* 0x000e620000002700 */
[----:B---3--:R-:W-:Y:S02]  /*0fb0*/  ISETP.GE.AND P0, PT, R9, 0x1, PT ;  /* 0x000000010900780c */ /* 0x008fe40003f06270 */
[----:B------:R-:W-:Y:S01]  /*0fc0*/  I2FP.F32.U32 R2, R20 ;  /* 0x0000001400027245 */ /* 0x000fe20000201000 */
[----:B------:R-:W-:-:S04]  /*0fd0*/  FMUL R4, R4, UR8 ;  /* 0x0000000804047c20 */ /* 0x000fc80008400000 */
[----:B--2---:R-:W-:Y:S01]  /*0fe0*/  FMUL R2, R2, UR7 ;  /* 0x0000000702027c20 */ /* 0x004fe20008400000 */
[----:B------:R-:W2:Y:S01]  /*0ff0*/  F2I.U32.TRUNC.NTZ R60, R4 ;  /* 0x00000004003c7305 */ /* 0x000ea2000020f000 */
[----:B------:R-:W3:Y:S07]  /*1000*/  LDCU UR7, c[0x0][0xb30] ;  /* 0x00016600ff0777ac */ /* 0x000eee0008000800 */
[----:B------:R-:W1:Y:S01]  /*1010*/  F2I.U32.TRUNC.NTZ R3, R2 ;  /* 0x0000000200037305 */ /* 0x000e62000020f000 */
[----:B--2---:R-:W-:-:S04]  /*1020*/  IMAD.MOV R60, RZ, RZ, -R60 ;  /* 0x000000ffff3c7224 */ /* 0x004fc800078e0a3c */
[----:B----4-:R-:W-:Y:S01]  /*1030*/  IMAD R60, R0, R60, R11 ;  /* 0x0000003c003c7224 */ /* 0x010fe200078e020b */
[----:B------:R-:W-:Y:S01]  /*1040*/  PRMT R0, RZ, 0x7610, R0 ;  /* 0x00007610ff007816 */ /* 0x000fe20000000000 */
[----:B---3--:R-:W-:Y:S01]  /*1050*/  UISETP.NE.AND UP3, UPT, UR7, 0x1, UPT ;  /* 0x000000010700788c */ /* 0x008fe2000bf65270 */
[----:B-1----:R-:W-:-:S05]  /*1060*/  IADD3 R3, PT, PT, -R3, RZ, RZ ;  /* 0x000000ff03037210 */ /* 0x002fca0007ffe1ff */
[----:B------:R-:W-:Y:S01]  /*1070*/  IMAD R58, R58, R3, R20 ;  /* 0x000000033a3a7224 */ /* 0x000fe200078e0214 */
[----:B------:R-:W-:Y:S06]  /*1080*/  BRA.U UP4, `(.L_x_17) ;  /* 0x0000000104247547 */ /* 0x000fec000b800000 */
[----:B------:R-:W-:Y:S01]  /*1090*/  ISETP.NE.AND P1, PT, R58, RZ, PT ;  /* 0x000000ff3a00720c */ /* 0x000fe20003f25270 */
[----:B------:R-:W-:Y:S01]  /*10a0*/  IMAD.MOV.U32 R0, RZ, RZ, 0x3 ;  /* 0x00000003ff007424 */ /* 0x000fe200078e00ff */
[C---:B------:R-:W-:Y:S02]  /*10b0*/  LOP3.LUT R3, R60.reuse, 0xfffffffe, RZ, 0xc0, !PT ;  /* 0xfffffffe3c037812 */ /* 0x040fe400078ec0ff */
[----:B------:R-:W-:Y:S02]  /*10c0*/  ISETP.LT.U32.OR P1, PT, R60, 0x2, !P1 ;  /* 0x000000023c00780c */ /* 0x000fe40004f21470 */
[----:B------:R-:W-:Y:S02]  /*10d0*/  SHF.L.U32 R0, R0, R3, RZ ;  /* 0x0000000300007219 */ /* 0x000fe400000006ff */
[----:B------:R-:W-:Y:S02]  /*10e0*/  SEL R5, RZ, 0x1, !P1 ;  /* 0x00000001ff057807 */ /* 0x000fe40004800000 */
[----:B------:R-:W-:-:S05]  /*10f0*/  SEL R2, RZ, 0x2, !P1 ;  /* 0x00000002ff027807 */ /* 0x000fca0004800000 */
[----:B------:R-:W-:-:S05]  /*1100*/  IMAD.IADD R2, R5, 0x1, R2 ;  /* 0x0000000105027824 */ /* 0x000fca00078e0202 */
[----:B------:R-:W-:Y:S02]  /*1110*/  PRMT R8, R2, 0x7610, R8 ;  /* 0x0000761002087816 */ /* 0x000fe40000000008 */
.L_x_17:
[----:B------:R-:W-:Y:S05]  /*1120*/  @!P0 BRA `(.L_x_18) ;  /* 0x0000000000b88947 */ /* 0x000fea0003800000 */
[----:B------:R-:W1:Y:S01]  /*1130*/  LDC.64 R4, c[0x0][0xb18] ;  /* 0x0002c600ff047b82 */ /* 0x000e620000000a00 */
[----:B------:R-:W-:-:S07]  /*1140*/  ISETP.NE.AND P0, PT, R9, 0x1, PT ;  /* 0x000000010900780c */ /* 0x000fce0003f05270 */
[----:B------:R-:W2:Y:S08]  /*1150*/  LDC R14, c[0x0][0xb0c] ;  /* 0x0002c300ff0e7b82 */ /* 0x000eb00000000800 */
[----:B------:R-:W3:Y:S08]  /*1160*/  LDC R13, c[0x0][0x370] ;  /* 0x0000dc00ff0d7b82 */ /* 0x000ef00000000800 */
[----:B------:R-:W4:Y:S01]  /*1170*/  LDC R16, c[0x0][0x374] ;  /* 0x0000dd00ff107b82 */ /* 0x000f220000000800 */
[----:B-1----:R-:W-:-:S07]  /*1180*/  ISETP.NE.AND P1, PT, R4, 0x1, PT ;  /* 0x000000010400780c */ /* 0x002fce0003f25270 */
[----:B------:R-:W3:Y:S01]  /*1190*/  LDC.64 R6, c[0x0][0xb10] ;  /* 0x0002c400ff067b82 */ /* 0x000ee20000000a00 */
[----:B--2---:R-:W-:-:S07]  /*11a0*/  ISETP.NE.AND P2, PT, R14, 0x1, PT ;  /* 0x000000010e00780c */ /* 0x004fce0003f45270 */
[----:B------:R-:W1:Y:S08]  /*11b0*/  LDC R12, c[0x0][0xb20] ;  /* 0x0002c800ff0c7b82 */ /* 0x000e700000000800 */
[----:B------:R-:W2:Y:S01]  /*11c0*/  LDC.64 R2, c[0x0][0xb28] ;  /* 0x0002ca00ff027b82 */ /* 0x000ea20000000a00 */
[----:B----4-:R-:W-:-:S04]  /*11d0*/  IMAD.HI.U32 R15, R16, R5, RZ ;  /* 0x00000005100f7227 */ /* 0x010fc800078e00ff */
[----:B------:R-:W-:-:S04]  /*11e0*/  IMAD.HI.U32 R5, R20, R5, RZ ;  /* 0x0000000514057227 */ /* 0x000fc800078e00ff */
[----:B---3--:R-:W-:-:S04]  /*11f0*/  IMAD.HI.U32 R18, R13, R6, RZ ;  /* 0x000000060d127227 */ /* 0x008fc800078e00ff */
[C---:B------:R-:W-:Y:S01]  /*1200*/  IMAD.HI.U32 R22, R11.reuse, R6, RZ ;  /* 0x000000060b167227 */ /* 0x040fe200078e00ff */
[-C--:B------:R-:W-:Y:S02]  /*1210*/  @P2 SHF.R.U32.HI R13, RZ, R7.reuse, R18 ;  /* 0x00000007ff0d2219 */ /* 0x080fe40000011612 */
[-C--:B-1----:R-:W-:Y:S02]  /*1220*/  @P1 SHF.R.U32.HI R16, RZ, R12.reuse, R15 ;  /* 0x0000000cff101219 */ /* 0x082fe4000001160f */
[----:B------:R-:W-:Y:S02]  /*1230*/  SHF.R.U32.HI R5, RZ, R12, R5 ;  /* 0x0000000cff057219 */ /* 0x000fe40000011605 */
[----:B------:R-:W-:Y:S02]  /*1240*/  SHF.R.U32.HI R22, RZ, R7, R22 ;  /* 0x00000007ff167219 */ /* 0x000fe40000011616 */
[----:B------:R-:W-:Y:S01]  /*1250*/  SEL R5, R20, R5, !P1 ;  /* 0x0000000514057207 */ /* 0x000fe20004800000 */
[----:B--2---:R-:W-:Y:S01]  /*1260*/  IMAD.HI.U32 R18, R16, R2, RZ ;  /* 0x0000000210127227 */ /* 0x004fe200078e00ff */
[----:B------:R-:W-:-:S02]  /*1270*/  SEL R21, R11, R22, !P2 ;  /* 0x000000160b157207 */ /* 0x000fc40005000000 */
[----:B------:R-:W-:Y:S01]  /*1280*/  IADD3 R7, PT, PT, -R5, RZ, RZ ;  /* 0x000000ff05077210 */ /* 0x000fe20007ffe1ff */
[----:B------:R-:W-:Y:S01]  /*1290*/  IMAD.HI.U32 R6, R13, R2, RZ ;  /* 0x000000020d067227 */ /* 0x000fe200078e00ff */
[----:B------:R-:W-:-:S03]  /*12a0*/  @P0 SHF.R.U32.HI R16, RZ, R3, R18 ;  /* 0x00000003ff100219 */ /* 0x000fc60000011612 */
[----:B------:R-:W-:Y:S01]  /*12b0*/  IMAD R7, R4, R7, R20 ;  /* 0x0000000704077224 */ /* 0x000fe200078e0214 */
[----:B------:R-:W-:Y:S01]  /*12c0*/  @P0 SHF.R.U32.HI R13, RZ, R3, R6 ;  /* 0x00000003ff0d0219 */ /* 0x000fe20000011606 */
[----:B------:R-:W-:-:S04]  /*12d0*/  IMAD R16, R16, R9, RZ ;  /* 0x0000000910107224 */ /* 0x000fc800078e02ff */
[----:B------:R-:W-:Y:S01]  /*12e0*/  IMAD R6, R13, R9, RZ ;  /* 0x000000090d067224 */ /* 0x000fe200078e02ff */
[----:B------:R-:W-:-:S04]  /*12f0*/  ISETP.GE.AND P1, PT, R5, R16, PT ;  /* 0x000000100500720c */ /* 0x000fc80003f26270 */
[----:B------:R-:W-:Y:S01]  /*1300*/  ISETP.GE.OR P1, PT, R21, R6, P1 ;  /* 0x000000061500720c */ /* 0x000fe20000f26670 */
[----:B------:R-:W-:-:S05]  /*1310*/  IMAD.HI.U32 R6, R5, R2, RZ ;  /* 0x0000000205067227 */ /* 0x000fca00078e00ff */
[----:B------:R-:W-:-:S04]  /*1320*/  SHF.R.U32.HI R6, RZ, R3, R6 ;  /* 0x00000003ff067219 */ /* 0x000fc80000011606 */
[----:B------:R-:W-:-:S03]  /*1330*/  SEL R6, R5, R6, !P0 ;  /* 0x0000000605067207 */ /* 0x000fc60004000000 */
[----:B------:R-:W-:Y:S01]  /*1340*/  @!P1 IMAD.HI.U32 R12, R21, R2, RZ ;  /* 0x00000002150c9227 */ /* 0x000fe200078e00ff */
[----:B------:R-:W-:-:S04]  /*1350*/  IADD3 R2, PT, PT, -R6, RZ, RZ ;  /* 0x000000ff06027210 */ /* 0x000fc80007ffe1ff */
[----:B------:R-:W-:Y:S01]  /*1360*/  @!P1 SHF.R.U32.HI R12, RZ, R3, R12 ;  /* 0x00000003ff0c9219 */ /* 0x000fe2000001160c */
[----:B------:R-:W-:-:S03]  /*1370*/  IMAD R2, R9, R2, R5 ;  /* 0x0000000209027224 */ /* 0x000fc600078e0205 */
[----:B------:R-:W-:-:S05]  /*1380*/  @!P1 SEL R3, R21, R12, !P0 ;  /* 0x0000000c15039207 */ /* 0x000fca0004000000 */
[--C-:B------:R-:W-:Y:S02]  /*1390*/  @!P1 IMAD.IADD R6, R6, 0x1, -R3.reuse ;  /* 0x0000000106069824 */ /* 0x100fe400078e0a03 */
[----:B------:R-:W-:Y:S01]  /*13a0*/  @!P1 IMAD R3, R2, R13, R3 ;  /* 0x0000000d02039224 */ /* 0x000fe200078e0203 */
[----:B------:R-:W-:Y:S01]  /*13b0*/  IADD3 R2, PT, PT, -R21, RZ, RZ ;  /* 0x000000ff15027210 */ /* 0x000fe20007ffe1ff */
[----:B------:R-:W-:Y:S02]  /*13c0*/  @!P1 IMAD R5, R6, R9, R21 ;  /* 0x0000000906059224 */ /* 0x000fe400078e0215 */
[----:B------:R-:W-:Y:S02]  /*13d0*/  @!P1 IMAD.MOV.U32 R21, RZ, RZ, R3 ;  /* 0x000000ffff159224 */ /* 0x000fe400078e0003 */
[----:B------:R-:W-:Y:S02]  /*13e0*/  IMAD R2, R14, R2, R11 ;  /* 0x000000020e027224 */ /* 0x000fe400078e020b */
[----:B------:R-:W-:-:S02]  /*13f0*/  IMAD R20, R5, R4, R7 ;  /* 0x0000000405147224 */ /* 0x000fc400078e0207 */
[----:B------:R-:W-:Y:S02]  /*1400*/  IMAD R21, R21, R14, R2 ;  /* 0x0000000e15157224 */ /* 0x000fe400078e0202 */
.L_x_18:
[----:B------:R-:W-:Y:S05]  /*1410*/  BRA.U UP3, `(.L_x_19) ;  /* 0x0000000103407547 */ /* 0x000fea000b800000 */
[----:B------:R-:W1:Y:S08]  /*1420*/  LDC.64 R4, c[0x0][0xb10] ;  /* 0x0002c400ff047b82 */ /* 0x000e700000000a00 */
[----:B------:R-:W2:Y:S08]  /*1430*/  LDC.64 R2, c[0x0][0xb18] ;  /* 0x0002c600ff027b82 */ /* 0x000eb00000000a00 */
[----:B------:R-:W3:Y:S08]  /*1440*/  LDC R6, c[0x0][0xb20] ;  /* 0x0002c800ff067b82 */ /* 0x000ef00000000800 */
[----:B------:R-:W4:Y:S01]  /*1450*/  LDC R12, c[0x0][0xb0c] ;  /* 0x0002c300ff0c7b82 */ /* 0x000f220000000800 */
[----:B-1----:R-:W-:-:S05]  /*1460*/  IMAD.HI.U32 R4, R21, R4, RZ ;  /* 0x0000000415047227 */ /* 0x002fca00078e00ff */
[----:B------:R-:W-:Y:S01]  /*1470*/  SHF.R.U32.HI R4, RZ, R5, R4 ;  /* 0x00000005ff047219 */ /* 0x000fe20000011604 */
[----:B--2---:R-:W-:Y:S01]  /*1480*/  IMAD.HI.U32 R3, R20, R3, RZ ;  /* 0x0000000314037227 */ /* 0x004fe200078e00ff */
[----:B------:R-:W-:-:S04]  /*1490*/  ISETP.NE.AND P0, PT, R2, 0x1, PT ;  /* 0x000000010200780c */ /* 0x000fc80003f05270 */
[----:B---3--:R-:W-:-:S04]  /*14a0*/  SHF.R.U32.HI R3, RZ, R6, R3 ;  /* 0x00000006ff037219 */ /* 0x008fc80000011603 */
[----:B------:R-:W-:Y:S02]  /*14b0*/  SEL R3, R20, R3, !P0 ;  /* 0x0000000314037207 */ /* 0x000fe40004000000 */
[----:B----4-:R-:W-:-:S04]  /*14c0*/  ISETP.NE.AND P1, PT, R12, 0x1, PT ;  /* 0x000000010c00780c */ /* 0x010fc80003f25270 */
[----:B------:R-:W-:-:S05]  /*14d0*/  SEL R6, R21, R4, !P1 ;  /* 0x0000000415067207 */ /* 0x000fca0004800000 */
[----:B------:R-:W-:Y:S02]  /*14e0*/  IMAD.IADD R4, R3, 0x1, -R6 ;  /* 0x0000000103047824 */ /* 0x000fe400078e0a06 */
[----:B------:R-:W-:Y:S02]  /*14f0*/  IMAD.IADD R3, R6, 0x1, -R3 ;  /* 0x0000000106037824 */ /* 0x000fe400078e0a03 */
[----:B------:R-:W-:Y:S02]  /*1500*/  IMAD R21, R4, R12, R21 ;  /* 0x0000000c04157224 */ /* 0x000fe400078e0215 */
[----:B------:R-:W-:Y:S02]  /*1510*/  IMAD R20, R3, R2, R20 ;  /* 0x0000000203147224 */ /* 0x000fe400078e0214 */
.L_x_19:
[----:B------:R-:W-:Y:S05]  /*1520*/  BRA.U !UP1, `(.L_x_20) ;  /* 0x00000001090c7547 */ /* 0x000fea000b800000 */
[----:B------:R-:W-:Y:S01]  /*1530*/  UCGABAR_WAIT ;  /* 0x0000000000007dc7 */ /* 0x000fe20008000000 */
[----:B------:R-:W-:Y:S01]  /*1540*/  CCTL.IVALL ;  /* 0x00000000ff00798f */ /* 0x000fe20002000000 */
[----:B------:R-:W-:Y:S05]  /*1550*/  BRA `(.L_x_21) ;  /* 0x0000000000047947 */ /* 0x000fea0003800000 */
.L_x_20:
[----:B------:R-:W-:Y:S06]  /*1560*/  BAR.SYNC.DEFER_BLOCKING 0x0 ;  /* 0x0000000000007b1d */ /* 0x000fec0000010000 */
.L_x_21:
[----:B------:R-:W-:Y:S05]  /*1570*/  BRA.U UP2, `(.L_x_22) ;  /* 0x0000001102dc7547 */ /* 0x000fea000b800000 */
[----:B------:R-:W1:Y:S01]  /*1580*/  LDCU UR4, c[0x0][0x38c] ;  /* 0x00007180ff0477ac */ /* 0x000e620008000800 */
[----:B------:R-:W2:Y:S01]  /*1590*/  LDC R9, c[0x0][0x370] ;  /* 0x0000dc00ff097b82 */ /* 0x000ea20000000800 */
[C---:B------:R-:W-:Y:S01]  /*15a0*/  IMAD.SHL.U32 R17, R11.reuse, 0x20, RZ ;  /* 0x000000200b117824 */ /* 0x040fe200078e00ff */
[----:B------:R-:W-:Y:S01]  /*15b0*/  PLOP3.LUT P1, PT, PT, PT, UP5, 0x80, 0x8 ;  /* 0x000000000008781c */ /* 0x000fe20003f2f058 */
[----:B------:R-:W-:Y:S01]  /*15c0*/  HFMA2 R15, -RZ, RZ, 0, 5.9604644775390625e-08 ;  /* 0x00000001ff0f7431 */ /* 0x000fe200000001ff */
[----:B------:R-:W-:Y:S01]  /*15d0*/  UISETP.NE.AND UP1, UPT, UR10, URZ, UPT ;  /* 0x000000ff0a00728c */ /* 0x000fe2000bf25270 */
[----:B------:R-:W-:Y:S01]  /*15e0*/  HFMA2 R12, -RZ, RZ, 0, 0 ;  /* 0x00000000ff0c7431 */ /* 0x000fe200000001ff */
[----:B------:R-:W-:Y:S01]  /*15f0*/  ISETP.NE.AND P4, PT, R10, RZ, P5 ;  /* 0x000000ff0a00720c */ /* 0x000fe20002f85270 */
[----:B------:R-:W-:Y:S01]  /*1600*/  IMAD.SHL.U32 R16, R11, 0x40, RZ ;  /* 0x000000400b107824 */ /* 0x000fe200078e00ff */
[----:B------:R-:W3:Y:S01]  /*1610*/  LDC R0, c[0x0][0x374] ;  /* 0x0000dd00ff007b82 */ /* 0x000ee20000000800 */
[----:B------:R-:W-:Y:S01]  /*1620*/  PLOP3.LUT P1, PT, P1, PT, PT, 0x8, 0x80 ;  /* 0x000000000080781c */ /* 0x000fe20000f2e170 */
[----:B------:R-:W-:Y:S01]  /*1630*/  IMAD.MOV.U32 R14, RZ, RZ, RZ ;  /* 0x000000ffff0e7224 */ /* 0x000fe200078e00ff */
[----:B------:R-:W-:Y:S01]  /*1640*/  MOV R8, 0x1 ;  /* 0x0000000100087802 */ /* 0x000fe20000000f00 */
[----:B------:R-:W-:Y:S01]  /*1650*/  IMAD.MOV.U32 R10, RZ, RZ, RZ ;  /* 0x000000ffff0a7224 */ /* 0x000fe200078e00ff */
[----:B------:R-:W-:Y:S01]  /*1660*/  LOP3.LUT R17, R17, 0x20, RZ, 0xc0, !PT ;  /* 0x0000002011117812 */ /* 0x000fe200078ec0ff */
[----:B------:R-:W4:Y:S01]  /*1670*/  LDCU.64 UR14, c[0x0][0x348] ;  /* 0x00006900ff0e77ac */ /* 0x000f220008000a00 */
[----:B-1----:R-:W-:-:S02]  /*1680*/  UIADD3 UR5, UPT, UPT, UR4, 0x3f, URZ ;  /* 0x0000003f04057890 */ /* 0x002fc4000fffe0ff */
[----:B------:R-:W-:Y:S02]  /*1690*/  USEL UR22, UR6, 0x2, UP1 ;  /* 0x0000000206167887 */ /* 0x000fe40008800000 */
[----:B------:R-:W-:Y:S01]  /*16a0*/  USHF.R.S32.HI UR7, URZ, 0x1f, UR5 ;  /* 0x0000001fff077899 */ /* 0x000fe20008011405 */
[----:B------:R-:W-:-:S03]  /*16b0*/  UMOV UR23, URZ ;  /* 0x000000ff00177c82 */ /* 0x000fc60008000000 */
[----:B------:R-:W-:Y:S02]  /*16c0*/  ULEA.HI UR7, UR7, UR5, URZ, 0x6 ;  /* 0x0000000507077291 */ /* 0x000fe4000f8f30ff */
[----:B------:R-:W-:Y:S02]  /*16d0*/  UIADD3 UR5, UPT, UPT, UR4, -0x1, URZ ;  /* 0xffffffff04057890 */ /* 0x000fe4000fffe0ff */
[----:B------:R-:W-:Y:S02]  /*16e0*/  USHF.R.S32.HI UR7, URZ, 0x6, UR7 ;  /* 0x00000006ff077899 */ /* 0x000fe40008011407 */
[----:B------:R-:W-:Y:S02]  /*16f0*/  UISETP.GE.U32.AND UP2, UPT, UR5, -0x7f, UPT ;  /* 0xffffff810500788c */ /* 0x000fe4000bf46070 */
[----:B------:R-:W-:Y:S02]  /*1700*/  UISETP.LT.U32.AND UP0, UPT, UR7, 0x5, UPT ;  /* 0x000000050700788c */ /* 0x000fe4000bf01070 */
[----:B------:R-:W-:-:S02]  /*1710*/  UIADD3 UR4, UPT, UPT, UR4, 0x7e, URZ ;  /* 0x0000007e04047890 */ /* 0x000fc4000fffe0ff */
[----:B------:R-:W-:-:S04]  /*1720*/  USEL UR5, UR7, 0x5, UP0 ;  /* 0x0000000507057887 */ /* 0x000fc80008000000 */
[----:B------:R-:W-:Y:S02]  /*1730*/  UIADD3 UR21, UPT, UPT, UR5, -0x1, URZ ;  /* 0xffffffff05157890 */ /* 0x000fe4000fffe0ff */
[----:B------:R-:W-:Y:S02]  /*1740*/  @UP2 UIADD3 UR21, UPT, UPT, UR5, URZ, URZ ;  /* 0x000000ff05152290 */ /* 0x000fe4000fffe0ff */
[----:B------:R-:W-:Y:S02]  /*1750*/  UIADD3 UR24, UPT, UPT, UR7, -UR5, URZ ;  /* 0x8000000507187290 */ /* 0x000fe4000fffe0ff */
[----:B------:R-:W-:Y:S02]  /*1760*/  UIADD3 UR13, UPT, UPT, UR21, 0x1, URZ ;  /* 0x00000001150d7890 */ /* 0x000fe4000fffe0ff */
[----:B--2-4-:R-:W-:-:S12]  /*1770*/  UIADD3 UR21, UPT, UPT, -UR21, URZ, URZ ;  /* 0x000000ff15157290 */ /* 0x014fd8000fffe1ff */
.L_x_42:
[----:B------:R-:W-:Y:S01]  /*1780*/  UISETP.NE.AND UP0, UPT, UR37, URZ, UPT ;  /* 0x000000ff2500728c */ /* 0x000fe2000bf05270 */
[----:B------:R-:W1:Y:S08]  /*1790*/  S2UR UR37, SR_CgaCtaId ;  /* 0x00000000002579c3 */ /* 0x000e700000008800 */
[----:B------:R-:W-:Y:S05]  /*17a0*/  BRA.U UP0, `(.L_x_23) ;  /* 0x0000000100347547 */ /* 0x000fea000b800000 */
[----:B------:R-:W2:Y:S01]  /*17b0*/  S2R R2, SR_CgaCtaId ;  /* 0x0000000000027919 */ /* 0x000ea20000008800 */
[----:B------:R-:W-:-:S04]  /*17c0*/  MOV R3, 0x400 ;  /* 0x0000040000037802 */ /* 0x000fc80000000f00 */
[----:B--2---:R-:W-:Y:S02]  /*17d0*/  LEA R3, R2, R3, 0x18 ;  /* 0x0000000302037211 */ /* 0x004fe400078ec0ff */
[----:B------:R-:W-:-:S03]  /*17e0*/  SHF.L.U32 R2, R8, 0x1f, RZ ;  /* 0x0000001f08027819 */ /* 0x000fc600000006ff */
[----:B------:R-:W-:-:S04]  /*17f0*/  IMAD R3, R10, 0x8, R3 ;  /* 0x000000080a037824 */ /* 0x000fc800078e0203 */
[----:B------:R-:W2:Y:S02]  /*1800*/  SYNCS.PHASECHK.TRANS64.TRYWAIT P0, [R3+URZ+0x100], R2 ;  /* 0x00010002030075a7 */ /* 0x000ea400080011ff */
[----:B--2---:R-:W-:Y:S05]  /*1810*/  @!P0 BRA `(.L_x_24) ;  /* 0x0000005c00a88947 */ /* 0x004fea0003800000 */
.L_x_134:
[----:B------:R-:W-:Y:S01]  /*1820*/  VIADD R10, R10, 0x1 ;  /* 0x000000010a0a7836 */ /* 0x000fe20000000000 */
[----:B------:R2:W-:Y:S04]  /*1830*/  SYNCS.ARRIVE.TRANS64.A1T0 RZ, [R3+URZ+0xf0], RZ ;  /* 0x0000f0ff03ff79a7 */ /* 0x0005e800081000ff */
[----:B------:R-:W-:-:S04]  /*1840*/  ISETP.NE.AND P0, PT, R10, 0x2, PT ;  /* 0x000000020a00780c */ /* 0x000fc80003f05270 */
[----:B------:R-:W-:Y:S02]  /*1850*/  SEL R10, R10, RZ, P0 ;  /* 0x000000ff0a0a7207 */ /* 0x000fe40000000000 */
[----:B--2---:R-:W-:-:S04]  /*1860*/  SEL R3, RZ, 0x1, P0 ;  /* 0x00000001ff037807 */ /* 0x004fc80000000000 */
[----:B------:R-:W-:-:S07]  /*1870*/  LOP3.LUT R8, R8, R3, RZ, 0x3c, !PT ;  /* 0x0000000308087212 */ /* 0x000fce00078e3cff */
.L_x_23:
[----:B------:R-:W-:Y:S01]  /*1880*/  UMOV UR6, 0x400 ;  /* 0x0000040000067882 */ /* 0x000fe20000000000 */
[----:B------:R-:W-:Y:S01]  /*1890*/  LEA.HI R3, R21, R21, RZ, 0x1 ;  /* 0x0000001515037211 */ /* 0x000fe200078f08ff */
[----:B-1----:R-:W-:Y:S01]  /*18a0*/  ULEA UR6, UR37, UR6, 0x18 ;  /* 0x0000000625067291 */ /* 0x002fe2000f8ec0ff */
[----:B------:R-:W-:Y:S01]  /*18b0*/  SHF.L.U32 R2, R15, 0x1f, RZ ;  /* 0x0000001f0f027819 */ /* 0x000fe200000006ff */
[----:B------:R-:W-:Y:S01]  /*18c0*/  UISETP.GE.U32.AND UP0, UPT, UR4, 0x7f, UPT ;  /* 0x0000007f0400788c */ /* 0x000fe2000bf06070 */
[----:B------:R-:W-:Y:S01]  /*18d0*/  R2UR UR35, R16 ;  /* 0x00000000102372ca */ /* 0x000fe200000e0000 */
[----:B------:R-:W-:Y:S01]  /*18e0*/  ULEA UR8, UR23, UR6, 0x3 ;  /* 0x0000000617087291 */ /* 0x000fe2000f8e18ff */
[----:B------:R-:W-:Y:S01]  /*18f0*/  IMAD.SHL.U32 R3, R3, 0x40, RZ ;  /* 0x0000004003037824 */ /* 0x000fe200078e00ff */
[----:B------:R-:W-:Y:S01]  /*1900*/  R2UR UR11, R17 ;  /* 0x00000000110b72ca */ /* 0x000fe200000e0000 */
[----:B------:R-:W-:-:S03]  /*1910*/  UMOV UR25, URZ ;  /* 0x000000ff00197c82 */ /* 0x000fc60008000000 */
[----:B------:R-:W-:-:S03]  /*1920*/  LOP3.LUT R3, R3, 0xffffff80, RZ, 0xc0, !PT ;  /* 0xffffff8003037812 */ /* 0x000fc600078ec0ff */
[----:B------:R1:W2:Y:S01]  /*1930*/  SYNCS.PHASECHK.TRANS64.TRYWAIT P0, [UR8+0x28], R2 ;  /* 0x00002802ff0075a7 */ /* 0x0002a20008001108 */
[----:B------:R-:W-:Y:S02]  /*1940*/  R2UR UR9, R3 ;  /* 0x00000000030972ca */ /* 0x000fe400000e0000 */
[----:B------:R-:W-:-:S11]  /*1950*/  R2UR UR8, R20 ;  /* 0x00000000140872ca */ /* 0x000fd600000e0000 */
[----:B------:R-:W-:Y:S02]  /*1960*/  ULOP3.LUT UR35, UR9, 0x40, UR35, 0xf8, !UPT ;  /* 0x0000004009237892 */ /* 0x000fe4000f8ef823 */
[----:B------:R-:W-:Y:S01]  /*1970*/  ULEA UR11, UR8, UR11, 0x6 ;  /* 0x0000000b080b7291 */ /* 0x000fe2000f8e30ff */
[----:B------:R-:W-:Y:S11]  /*1980*/  BRA.U !UP0, `(.L_x_25) ;  /* 0x0000000108c07547 */ /* 0x000ff6000b800000 */
[----:B------:R-:W-:Y:S01]  /*1990*/  UMOV UR16, UR21 ;  /* 0x0000001500107c82 */ /* 0x000fe20008000000 */
[----:B------:R-:W-:Y:S01]  /*19a0*/  UMOV UR17, UR23 ;  /* 0x0000001700117c82 */ /* 0x000fe20008000000 */
[----:B------:R-:W-:-:S05]  /*19b0*/  UMOV UR34, URZ ;  /* 0x000000ff00227c82 */ /* 0x000fca0008000000 */
.L_x_31:
[----:B------:R-:W-:Y:S01]  /*19c0*/  ULEA UR33, UR17, UR6, 0x3 ;  /* 0x0000000611217291 */ /* 0x000fe2000f8e18ff */
[----:B------:R-:W-:Y:S01]  /*19d0*/  @P5 MOV R3, 0x6000 ;  /* 0x0000600000035802 */ /* 0x000fe20000000f00 */
[----:B-12-4-:R-:W-:Y:S10]  /*19e0*/  @P0 BRA `(.L_x_26) ;  /* 0x00000000000c0947 */ /* 0x016ff40003800000 */
[----:B------:R-:W-:-:S04]  /*19f0*/  SHF.L.U32 R5, R15, 0x1f, RZ ;  /* 0x0000001f0f057819 */ /* 0x000fc800000006ff */
[----:B------:R-:W2:Y:S02]  /*1a00*/  SYNCS.PHASECHK.TRANS64.TRYWAIT P0, [UR33+0x28], R5 ;  /* 0x00002805ff0075a7 */ /* 0x000ea40008001121 */
[----:B--2---:R-:W-:Y:S05]  /*1a10*/  @!P0 BRA `(.L_x_27) ;  /* 0x0000005c003c8947 */ /* 0x004fea0003800000 */
.L_x_26:
[----:B------:R2:W-:Y:S01]  /*1a20*/  @P5 SYNCS.ARRIVE.TRANS64 RZ, [UR33], R3 ;  /* 0x00000003ffff59a7 */ /* 0x0005e20008000021 */
[----:B------:R-:W-:Y:S02]  /*1a30*/  ULOP3.LUT UR8, UR22, 0x2, URZ, 0xfc, !UPT ;  /* 0x0000000216087892 */ /* 0x000fe4000f8efcff */
[----:B------:R-:W-:Y:S02]  /*1a40*/  UIADD3 UR16, UPT, UPT, UR16, 0x1, URZ ;  /* 0x0000000110107890 */ /* 0x000fe4000fffe0ff */
[----:B------:R-:W-:Y:S02]  /*1a50*/  UISETP.NE.AND UP0, UPT, UR8, 0x2, UPT ;  /* 0x000000020800788c */ /* 0x000fe4000bf05270 */
[----:B------:R-:W-:-:S07]  /*1a60*/  UISETP.NE.AND UP2, UPT, UR16, 0x1, UPT ;  /* 0x000000011000788c */ /* 0x000fce000bf45270 */
[----:B------:R-:W-:Y:S05]  /*1a70*/  BRA.U UP0, `(.L_x_28) ;  /* 0x0000000100047547 */ /* 0x000fea000b800000 */
[----:B------:R-:W-:Y:S05]  /*1a80*/  BPT.TRAP 0x1 ;  /* 0x000000040000795c */ /* 0x000fea0000300000 */
.L_x_28:
[----:B------:R-:W-:Y:S04]  /*1a90*/  BSSY.RECONVERGENT B0, `(.L_x_29) ;  /* 0x0000003000007945 */ /* 0x000fe80003800200 */
[----:B------:R-:W-:Y:S05]  /*1aa0*/  @!P4 BRA `(.L_x_30) ;  /* 0x000000000004c947 */ /* 0x000fea0003800000 */
[----:B------:R-:W-:Y:S05]  /*1ab0*/  BPT.TRAP 0x1 ;  /* 0x000000040000795c */ /* 0x000fea0000300000 */
.L_x_30:
[----:B------:R-:W-:Y:S05]  /*1ac0*/  BSYNC.RECONVERGENT B0 ;  /* 0x0000000000007941 */ /* 0x000fea0003800200 */
.L_x_29:
[----:B------:R-:W-:Y:S02]  /*1ad0*/  UIADD3 UR23, UPT, UPT, UR17, 0x1, URZ ;  /* 0x0000000111177890 */ /* 0x000fe4000fffe0ff */
[----:B------:R-:W-:Y:S02]  /*1ae0*/  ULEA UR32, UR17, UR6, 0xd ;  /* 0x0000000611207291 */ /* 0x000fe4000f8e68ff */
[----:B------:R-:W-:Y:S02]  /*1af0*/  UISETP.NE.AND UP0, UPT, UR23, 0x5, UPT ;  /* 0x000000051700788c */ /* 0x000fe4000bf05270 */
[----:B------:R-:W-:Y:S02]  /*1b00*/  UIADD3 UR28, UP1, UPT, UR14, 0x80, URZ ;  /* 0x000000800e1c7890 */ /* 0x000fe4000ff3e0ff */
[----:B------:R-:W-:Y:S02]  /*1b10*/  USEL UR9, URZ, 0x1, UP0 ;  /* 0x00000001ff097887 */ /* 0x000fe40008000000 */
[----:B------:R-:W-:-:S02]  /*1b20*/  USEL UR23, UR23, URZ, UP0 ;  /* 0x000000ff17177287 */ /* 0x000fc40008000000 */
[----:B------:R-:W-:Y:S02]  /*1b30*/  UIADD3 UR26, UP0, UPT, UR14, 0x180, URZ ;  /* 0x000001800e1a7890 */ /* 0x000fe4000ff1e0ff */
[----:B------:R-:W-:Y:S01]  /*1b40*/  ULEA UR8, UR23, UR6, 0x3 ;  /* 0x0000000617087291 */ /* 0x000fe2000f8e18ff */
[----:B------:R-:W-:Y:S01]  /*1b50*/  LOP3.LUT R15, R15, UR9, RZ, 0x3c, !PT ;  /* 0x000000090f0f7c12 */ /* 0x000fe2000f8e3cff */
[----:B------:R-:W-:Y:S02]  /*1b60*/  ULOP3.LUT UR33, UR33, 0xfefffff8, URZ, 0xc0, !UPT ;  /* 0xfefffff821217892 */ /* 0x000fe4000f8ec0ff */
[----:B------:R-:W-:Y:S01]  /*1b70*/  UIADD3.X UR29, UPT, UPT, URZ, UR15, URZ, UP1, !UPT ;  /* 0x0000000fff1d7290 */ /* 0x000fe20008ffe4ff */
[----:B-1----:R-:W-:Y:S01]  /*1b80*/  SHF.L.U32 R2, R15, 0x1f, RZ ;  /* 0x0000001f0f027819 */ /* 0x002fe200000006ff */
[----:B------:R-:W-:Y:S02]  /*1b90*/  UIADD3 UR32, UPT, UPT, UR32, 0x3300, URZ ;  /* 0x0000330020207890 */ /* 0x000fe4000fffe0ff */
[----:B------:R-:W-:Y:S01]  /*1ba0*/  UIADD3.X UR27, UPT, UPT, URZ, UR15, URZ, UP0, !UPT ;  /* 0x0000000fff1b7290 */ /* 0x000fe200087fe4ff */
[----:B------:R4:W1:Y:S01]  /*1bb0*/  SYNCS.PHASECHK.TRANS64.TRYWAIT P0, [UR8+0x28], R2 ;  /* 0x00002802ff0075a7 */ /* 0x0008620008001108 */
[----:B------:R-:W-:Y:S01]  /*1bc0*/  ULEA UR8, UR17, UR6, 0xc ;  /* 0x0000000611087291 */ /* 0x000fe2000f8e60ff */
[----:B------:R-:W-:Y:S01]  /*1bd0*/  UMOV UR18, 0x0 ;  /* 0x0000000000127882 */ /* 0x000fe20000000000 */
[----:B------:R-:W-:-:S02]  /*1be0*/  UMOV UR19, 0x10000000 ;  /* 0x1000000000137882 */ /* 0x000fc40000000000 */
[----:B------:R-:W-:Y:S01]  /*1bf0*/  UIADD3 UR8, UPT, UPT, UR8, 0xd300, URZ ;  /* 0x0000d30008087890 */ /* 0x000fe2000fffe0ff */
[----:B------:R2:W-:Y:S01]  /*1c00*/  UTMALDG.3D.2CTA [UR32], [UR28], desc[UR18] ;  /* 0x000012201c0075b4 */ /* 0x0005e20008211000 */
[----:B------:R-:W-:Y:S01]  /*1c10*/  UMOV UR10, UR34 ;  /* 0x00000022000a7c82 */ /* 0x000fe20008000000 */
[----:B------:R-:W-:Y:S01]  /*1c20*/  UMOV UR12, UR36 ;  /* 0x00000024000c7c82 */ /* 0x000fe20008000000 */
[----:B------:R-:W-:Y:S01]  /*1c30*/  UMOV UR9, UR33 ;  /* 0x0000002100097c82 */ /* 0x000fe20008000000 */
[----:B------:R-:W-:Y:S01]  /*1c40*/  UMOV UR25, UR13 ;  /* 0x0000000d00197c82 */ /* 0x000fe20008000000 */
[----:B------:R-:W-:-:S03]  /*1c50*/  UMOV UR17, UR23 ;  /* 0x0000001700117c82 */ /* 0x000fc60008000000 */
[----:B------:R4:W-:Y:S01]  /*1c60*/  UTMALDG.3D.2CTA [UR8], [UR26], desc[UR18] ;  /* 0x000012081a0075b4 */ /* 0x0009e20008211000 */
[----:B--2---:R-:W-:Y:S01]  /*1c70*/  UIADD3 UR34, UPT, UPT, UR34, 0x40, URZ ;  /* 0x0000004022227890 */ /* 0x004fe2000fffe0ff */
[----:B------:R-:W-:Y:S11]  /*1c80*/  BRA.U UP2, `(.L_x_31) ;  /* 0xfffffffd024c7547 */ /* 0x000ff6000b83ffff */
.L_x_25:
[----:B----4-:R-:W-:Y:S01]  /*1c90*/  ULEA UR8, UR23, UR6, 0x3 ;  /* 0x0000000617087291 */ /* 0x010fe2000f8e18ff */
[----:B-1----:R-:W-:Y:S01]  /*1ca0*/  SHF.L.U32 R2, R15, 0x1f, RZ ;  /* 0x0000001f0f027819 */ /* 0x002fe200000006ff */
[----:B------:R-:W-:Y:S01]  /*1cb0*/  @!P1 SYNCS.ARRIVE.TRANS64.A1T0 RZ, [UR6+0x88], RZ ;  /* 0x000088ffffff99a7 */ /* 0x000fe20008100006 */
[----:B------:R-:W-:-:S06]  /*1cc0*/  UISETP.GT.AND UP0, UPT, UR7, UR5, UPT ;  /* 0x000000050700728c */ /* 0x000fcc000bf04270 */
[----:B--2---:R1:W2:Y:S03]  /*1cd0*/  SYNCS.PHASECHK.TRANS64.TRYWAIT P0, [UR8+0x28], R2 ;  /* 0x00002802ff0075a7 */ /* 0x0042a60008001108 */
[----:B------:R-:W-:Y:S05]  /*1ce0*/  BRA.U !UP0, `(.L_x_32) ;  /* 0x0000000108c07547 */ /* 0x000fea000b800000 */
[----:B------:R-:W-:Y:S01]  /*1cf0*/  UIADD3 UR26, UPT, UPT, UR24, UR25, URZ ;  /* 0x00000019181a7290 */ /* 0x000fe2000fffe0ff */
[----:B------:R-:W-:-:S11]  /*1d00*/  UMOV UR27, UR23 ;  /* 0x00000017001b7c82 */ /* 0x000fd60008000000 */
.L_x_38:
[----:B------:R-:W-:Y:S01]  /*1d10*/  ULEA UR17, UR27, UR6, 0x3 ;  /* 0x000000061b117291 */ /* 0x000fe2000f8e18ff */
[----:B--2---:R-:W-:Y:S01]  /*1d20*/  @P5 MOV R3, 0x6000 ;  /* 0x0000600000035802 */ /* 0x004fe20000000f00 */
[----:B-12---:R-:W-:Y:S10]  /*1d30*/  @P0 BRA `(.L_x_33) ;  /* 0x00000000000c0947 */ /* 0x006ff40003800000 */
[----:B------:R-:W-:-:S04]  /*1d40*/  SHF.L.U32 R5, R15, 0x1f, RZ ;  /* 0x0000001f0f057819 */ /* 0x000fc800000006ff */
[----:B------:R-:W2:Y:S02]  /*1d50*/  SYNCS.PHASECHK.TRANS64.TRYWAIT P0, [UR17+0x28], R5 ;  /* 0x00002805ff0075a7 */ /* 0x000ea40008001111 */
[----:B--2---:R-:W-:Y:S05]  /*1d60*/  @!P0 BRA `(.L_x_34) ;  /* 0x0000005800808947 */ /* 0x004fea0003800000 */
.L_x_33:
[----:B------:R2:W-:Y:S01]  /*1d70*/  @P5 SYNCS.ARRIVE.TRANS64 RZ, [UR17], R3 ;  /* 0x00000003ffff59a7 */ /* 0x0005e20008000011 */
[----:B------:R-:W-:-:S04]  /*1d80*/  ULOP3.LUT UR8, UR22, 0x2, URZ, 0xfc, !UPT ;  /* 0x0000000216087892 */ /* 0x000fc8000f8efcff */
[----:B------:R-:W-:-:S09]  /*1d90*/  UISETP.NE.AND UP0, UPT, UR8, 0x2, UPT ;  /* 0x000000020800788c */ /* 0x000fd2000bf05270 */
[----:B------:R-:W-:Y:S05]  /*1da0*/  BRA.U UP0, `(.L_x_35) ;  /* 0x0000000100047547 */ /* 0x000fea000b800000 */
[----:B------:R-:W-:Y:S05]  /*1db0*/  BPT.TRAP 0x1 ;  /* 0x000000040000795c */ /* 0x000fea0000300000 */
.L_x_35:
[----:B------:R-:W-:Y:S04]  /*1dc0*/  BSSY.RECONVERGENT B0, `(.L_x_36) ;  /* 0x0000003000007945 */ /* 0x000fe80003800200 */
[----:B------:R-:W-:Y:S05]  /*1dd0*/  @!P4 BRA `(.L_x_37) ;  /* 0x000000000004c947 */ /* 0x000fea0003800000 */
[----:B------:R-:W-:Y:S05]  /*1de0*/  BPT.TRAP 0x1 ;  /* 0x000000040000795c */ /* 0x000fea0000300000 */
.L_x_37:
[----:B------:R-:W-:Y:S05]  /*1df0*/  BSYNC.RECONVERGENT B0 ;  /* 0x0000000000007941 */ /* 0x000fea0003800200 */
.L_x_36:
        /* <DEDUP_REMOVED lines=9> */
[----:B------:R-:W-:Y:S02]  /*1e90*/  USHF.L.U32 UR18, UR25, 0x6, URZ ;  /* 0x0000000619127899 */ /* 0x000fe400080006ff */
[----:B------:R-:W-:Y:S01]  /*1ea0*/  ULOP3.LUT UR17, UR17, 0xfefffff8, URZ, 0xc0, !UPT ;  /* 0xfefffff811117892 */ /* 0x000fe2000f8ec0ff */
[----:B-1----:R-:W-:Y:S01]  /*1eb0*/  SHF.L.U32 R2, R15, 0x1f, RZ ;  /* 0x0000001f0f027819 */ /* 0x002fe200000006ff */
[----:B------:R-:W-:Y:S02]  /*1ec0*/  UIADD3 UR16, UPT, UPT, UR16, 0x3300, URZ ;  /* 0x0000330010107890 */ /* 0x000fe4000fffe0ff */
[----:B------:R-:W-:Y:S01]  /*1ed0*/  UIADD3.X UR33, UPT, UPT, URZ, UR15, URZ, UP1, !UPT ;  /* 0x0000000fff217290 */ /* 0x000fe20008ffe4ff */
[----:B------:R4:W1:Y:S01]  /*1ee0*/  SYNCS.PHASECHK.TRANS64.TRYWAIT P0, [UR8+0x28], R2 ;  /* 0x00002802ff0075a7 */ /* 0x0008620008001108 */
[----:B------:R-:W-:-:S02]  /*1ef0*/  ULEA UR8, UR27, UR6, 0xc ;  /* 0x000000061b087291 */ /* 0x000fc4000f8e60ff */
[----:B------:R-:W-:Y:S02]  /*1f00*/  UIADD3.X UR31, UPT, UPT, URZ, UR15, URZ, UP0, !UPT ;  /* 0x0000000fff1f7290 */ /* 0x000fe400087fe4ff */
[----:B------:R-:W-:Y:S01]  /*1f10*/  UIADD3 UR8, UPT, UPT, UR8, 0xd300, URZ ;  /* 0x0000d30008087890 */ /* 0x000fe2000fffe0ff */
[----:B------:R-:W-:Y:S01]  /*1f20*/  UMOV UR28, 0x0 ;  /* 0x00000000001c7882 */ /* 0x000fe20000000000 */
[----:B------:R-:W-:Y:S01]  /*1f30*/  UMOV UR29, 0x10000000 ;  /* 0x10000000001d7882 */ /* 0x000fe20000000000 */
[----:B------:R-:W-:Y:S01]  /*1f40*/  UMOV UR19, UR35 ;  /* 0x0000002300137c82 */ /* 0x000fe20008000000 */
[----:B------:R-:W-:Y:S01]  /*1f50*/  UMOV UR20, UR36 ;  /* 0x0000002400147c82 */ /* 0x000fe20008000000 */
[----:B------:R-:W-:Y:S01]  /*1f60*/  UMOV UR12, UR36 ;  /* 0x00000024000c7c82 */ /* 0x000fe20008000000 */
[----:B------:R-:W-:Y:S01]  /*1f70*/  UMOV UR9, UR17 ;  /* 0x0000001100097c82 */ /* 0x000fe20008000000 */
[----:B------:R-:W-:Y:S01]  /*1f80*/  UMOV UR10, UR18 ;  /* 0x00000012000a7c82 */ /* 0x000fe20008000000 */
[----:B------:R4:W-:Y:S01]  /*1f90*/  UTMALDG.3D.2CTA [UR16], [UR32], desc[UR28] ;  /* 0x00001c10200075b4 */ /* 0x0009e20008211000 */
[----:B------:R-:W-:Y:S01]  /*1fa0*/  UIADD3 UR25, UPT, UPT, UR25, 0x1, URZ ;  /* 0x0000000119197890 */ /* 0x000fe2000fffe0ff */
[----:B------:R-:W-:-:S03]  /*1fb0*/  UMOV UR27, UR23 ;  /* 0x00000017001b7c82 */ /* 0x000fc60008000000 */
[----:B------:R-:W-:Y:S01]  /*1fc0*/  UISETP.NE.AND UP0, UPT, UR25, UR26, UPT ;  /* 0x0000001a1900728c */ /* 0x000fe2000bf05270 */
[----:B------:R4:W-:Y:S08]  /*1fd0*/  UTMALDG.3D.2CTA [UR8], [UR30], desc[UR28] ;  /* 0x00001c081e0075b4 */ /* 0x0009f00008211000 */
[----:B----4-:R-:W-:Y:S05]  /*1fe0*/  BRA.U UP0, `(.L_x_38) ;  /* 0xfffffffd00487547 */ /* 0x010fea000b83ffff */
.L_x_32:
[----:B-1----:R-:W-:Y:S01]  /*1ff0*/  LEA R2, R14, UR6, 0x3 ;  /* 0x000000060e027c11 */ /* 0x002fe2000f8e18ff */
[----:B------:R-:W-:Y:S01]  /*2000*/  NOP ;  /* 0x0000000000007918 */ /* 0x000fe20000000000 */
[----:B--2---:R-:W-:Y:S02]  /*2010*/  SHF.L.U32 R3, R12, 0x1f, RZ ;  /* 0x0000001f0c037819 */ /* 0x004fe400000006ff */
[----:B------:R-:W-:Y:S02]  /*2020*/  LEA R4, R14, UR6, 0x4 ;  /* 0x000000060e047c11 */ /* 0x000fe4000f8e20ff */
[----:B------:R-:W1:Y:S02]  /*2030*/  SYNCS.PHASECHK.TRANS64.TRYWAIT P0, [R2+URZ+0x90], R3 ;  /* 0x00009003020075a7 */ /* 0x000e6400080011ff */
[----:B-1----:R-:W-:Y:S05]  /*2040*/  @!P0 BRA `(.L_x_39) ;  /* 0x0000005400e08947 */ /* 0x002fea0003800000 */
.L_x_137:
[----:B------:R-:W2:Y:S01]  /*2050*/  LDS.128 R4, [R4+0x120] ;  /* 0x0001200004047984 */ /* 0x000ea20000000c00 */
[----:B------:R-:W-:Y:S01]  /*2060*/  ISETP.GE.AND P0, PT, R26, 0x1, PT ;  /* 0x000000011a00780c */ /* 0x000fe20003f06270 */
[----:B-1----:R-:W-:Y:S01]  /*2070*/  VIADD R2, R2, 0xa0 ;  /* 0x000000a002027836 */ /* 0x002fe20000000000 */
[----:B------:R-:W-:Y:S01]  /*2080*/  @!PT LDS RZ, [RZ] ;  /* 0x00000000fffff984 */ /* 0x000fe20000000800 */
[----:B------:R-:W-:Y:S01]  /*2090*/  @!PT LDS RZ, [RZ] ;  /* 0x00000000fffff984 */ /* 0x000fe20000000800 */
[----:B------:R-:W-:Y:S01]  /*20a0*/  @!PT LDS RZ, [RZ] ;  /* 0x00000000fffff984 */ /* 0x000fe20000000800 */
[----:B------:R-:W-:Y:S01]  /*20b0*/  @!PT LDS RZ, [RZ] ;  /* 0x00000000fffff984 */ /* 0x000fe20000000800 */
[----:B------:R1:W-:Y:S06]  /*20c0*/  MEMBAR.ALL.CTA ;  /* 0x0000000000007992 */ /* 0x0003ec0000008000 */
[----:B-1----:R-:W1:Y:S01]  /*20d0*/  FENCE.VIEW.ASYNC.S ;  /* 0x00000000000073c6 */ /* 0x002e620000000000 */
[----:B------:R-:W-:-:S04]  /*20e0*/  PRMT R2, RZ, 0x654, R2 ;  /* 0x00000654ff027816 */ /* 0x000fc80000000002 */
[----:B-1----:R1:W-:Y:S01]  /*20f0*/  SYNCS.ARRIVE.TRANS64.RED.A1T0 RZ, [R2+URZ], RZ ;  /* 0x000000ff02ff79a7 */ /* 0x0023e200081004ff */
[----:B--2---:R-:W-:-:S13]  /*2100*/  LOP3.LUT P2, RZ, R6, 0x1, RZ, 0xc0, !PT ;  /* 0x0000000106ff7812 */ /* 0x004fda000784c0ff */
[----:B------:R-:W-:Y:S01]  /*2110*/  @P2 SHF.R.U32.HI R3, RZ, 0x10, R5 ;  /* 0x00000010ff032819 */ /* 0x000fe20000011605 */
[----:B------:R-:W-:Y:S01]  /*2120*/  VOTEU.ANY UP0, P2 ;  /* 0x0000000000ff7886 */ /* 0x000fe20001000100 */
[----:B------:R-:W-:Y:S02]  /*2130*/  @P2 MOV R13, R4 ;  /* 0x00000004000d2202 */ /* 0x000fe40000000f00 */
[----:B------:R-:W-:Y:S02]  /*2140*/  @P2 R2UR.BROADCAST UR8, R3 ;  /* 0x00000000030822ca */ /* 0x000fe400008e0000 */
[----:B------:R-:W-:-:S11]  /*2150*/  @P2 LOP3.LUT R11, R5, 0xffff, RZ, 0xc0, !PT ;  /* 0x0000ffff050b2812 */ /* 0x000fd600078ec0ff */
[----:B------:R-:W-:Y:S01]  /*2160*/  @UP0 UMOV UR36, UR8 ;  /* 0x0000000800240c82 */ /* 0x000fe20008000000 */
[----:B-1----:R-:W-:Y:S05]  /*2170*/  @!P0 BRA `(.L_x_40) ;  /* 0x0000000000b88947 */ /* 0x002fea0003800000 */
[----:B------:R-:W3:Y:S01]  /*2180*/  LDC.64 R4, c[0x0][0xb18] ;  /* 0x0002c600ff047b82 */ /* 0x000ee20000000a00 */
[----:B------:R-:W-:-:S07]  /*2190*/  ISETP.NE.AND P3, PT, R26, 0x1, PT ;  /* 0x000000011a00780c */ /* 0x000fce0003f65270 */
[----:B------:R-:W1:Y:S08]  /*21a0*/  LDC.64 R6, c[0x0][0xb10] ;  /* 0x0002c400ff067b82 */ /* 0x000e700000000a00 */
[----:B------:R-:W2:Y:S08]  /*21b0*/  LDC R18, c[0x0][0xb20] ;  /* 0x0002c800ff127b82 */ /* 0x000eb00000000800 */
[----:B------:R-:W4:Y:S01]  /*21c0*/  LDC R20, c[0x0][0xb0c] ;  /* 0x0002c300ff147b82 */ /* 0x000f220000000800 */
[----:B---3--:R-:W-:Y:S01]  /*21d0*/  IMAD.HI.U32 R19, R0, R5, RZ ;  /* 0x0000000500137227 */ /* 0x008fe200078e00ff */
[----:B------:R-:W-:-:S03]  /*21e0*/  ISETP.NE.AND P0, PT, R4, 0x1, PT ;  /* 0x000000010400780c */ /* 0x000fc60003f05270 */
[----:B------:R-:W-:-:S03]  /*21f0*/  IMAD.HI.U32 R5, R11, R5, RZ ;  /* 0x000000050b057227 */ /* 0x000fc600078e00ff */
[----:B------:R-:W3:Y:S01]  /*2200*/  LDC.64 R2, c[0x0][0xb28] ;  /* 0x0002ca00ff027b82 */ /* 0x000ee20000000a00 */
[----:B-1----:R-:W-:-:S04]  /*2210*/  IMAD.HI.U32 R22, R9, R6, RZ ;  /* 0x0000000609167227 */ /* 0x002fc800078e00ff */
[----:B------:R-:W-:Y:S01]  /*2220*/  IMAD.HI.U32 R24, R13, R6, RZ ;  /* 0x000000060d187227 */ /* 0x000fe200078e00ff */
[----:B------:R-:W-:Y:S02]  /*2230*/  SHF.R.U32.HI R22, RZ, R7, R22 ;  /* 0x00000007ff167219 */ /* 0x000fe40000011616 */
[-C--:B--2---:R-:W-:Y:S02]  /*2240*/  SHF.R.U32.HI R19, RZ, R18.reuse, R19 ;  /* 0x00000012ff137219 */ /* 0x084fe40000011613 */
[----:B------:R-:W-:Y:S02]  /*2250*/  SHF.R.U32.HI R18, RZ, R18, R5 ;  /* 0x00000012ff127219 */ /* 0x000fe40000011605 */
[----:B------:R-:W-:Y:S02]  /*2260*/  SEL R19, R0, R19, !P0 ;  /* 0x0000001300137207 */ /* 0x000fe40004000000 */
[----:B------:R-:W-:Y:S02]  /*2270*/  SHF.R.U32.HI R24, RZ, R7, R24 ;  /* 0x00000007ff187219 */ /* 0x000fe40000011618 */
[----:B----4-:R-:W-:-:S02]  /*2280*/  ISETP.NE.AND P1, PT, R20, 0x1, PT ;  /* 0x000000011400780c */ /* 0x010fc40003f25270 */
[----:B------:R-:W-:Y:S02]  /*2290*/  SEL R5, R11, R18, !P0 ;  /* 0x000000120b057207 */ /* 0x000fe40004000000 */
[----:B------:R-:W-:Y:S02]  /*22a0*/  SEL R21, R9, R22, !P1 ;  /* 0x0000001609157207 */ /* 0x000fe40004800000 */
[----:B------:R-:W-:Y:S01]  /*22b0*/  SEL R7, R13, R24, !P1 ;  /* 0x000000180d077207 */ /* 0x000fe20004800000 */
[----:B---3--:R-:W-:-:S04]  /*22c0*/  IMAD.HI.U32 R22, R19, R2, RZ ;  /* 0x0000000213167227 */ /* 0x008fc800078e00ff */
[----:B------:R-:W-:Y:S01]  /*22d0*/  IMAD.HI.U32 R6, R21, R2, RZ ;  /* 0x0000000215067227 */ /* 0x000fe200078e00ff */
[----:B------:R-:W-:-:S04]  /*22e0*/  @P3 SHF.R.U32.HI R19, RZ, R3, R22 ;  /* 0x00000003ff133219 */ /* 0x000fc80000011616 */
        /* <DEDUP_REMOVED lines=8> */
[----:B------:R-:W-:-:S04]  /*2370*/  @!P0 IMAD.HI.U32 R18, R7, R2, RZ ;  /* 0x0000000207128227 */ /* 0x000fc800078e00ff */
[----:B------:R-:W-:Y:S01]  /*2380*/  IMAD.MOV R2, RZ, RZ, -R6 ;  /* 0x000000ffff027224 */ /* 0x000fe200078e0a06 */
[----:B------:R-:W-:-:S03]  /*2390*/  @!P0 SHF.R.U32.HI R18, RZ, R3, R18 ;  /* 0x00000003ff128219 */ /* 0x000fc60000011612 */
[----:B------:R-:W-:Y:S01]  /*23a0*/  IMAD R2, R26, R2, R5 ;  /* 0x000000021a027224 */ /* 0x000fe200078e0205 */
[----:B------:R-:W-:Y:S02]  /*23b0*/  @!P0 SEL R3, R7, R18, !P3 ;  /* 0x0000001207038207 */ /* 0x000fe40005800000 */
[----:B------:R-:W-:-:S03]  /*23c0*/  IADD3 R18, PT, PT, -R5, RZ, RZ ;  /* 0x000000ff05127210 */ /* 0x000fc60007ffe1ff */
[--C-:B------:R-:W-:Y:S02]  /*23d0*/  @!P0 IMAD.IADD R6, R6, 0x1, -R3.reuse ;  /* 0x0000000106068824 */ /* 0x100fe400078e0a03 */
[----:B------:R-:W-:Y:S01]  /*23e0*/  @!P0 IMAD R3, R2, R21, R3 ;  /* 0x0000001502038224 */ /* 0x000fe200078e0203 */
[----:B------:R-:W-:Y:S01]  /*23f0*/  IADD3 R2, PT, PT, -R7, RZ, RZ ;  /* 0x000000ff07027210 */ /* 0x000fe20007ffe1ff */
[----:B------:R-:W-:Y:S02]  /*2400*/  @!P0 IMAD R5, R26, R6, R7 ;  /* 0x000000061a058224 */ /* 0x000fe400078e0207 */
[----:B------:R-:W-:Y:S02]  /*2410*/  IMAD R11, R4, R18, R11 ;  /* 0x00000012040b7224 */ /* 0x000fe400078e020b */
[----:B------:R-:W-:Y:S02]  /*2420*/  @!P0 IMAD.MOV.U32 R7, RZ, RZ, R3 ;  /* 0x000000ffff078224 */ /* 0x000fe400078e0003 */
[----:B------:R-:W-:-:S02]  /*2430*/  IMAD R2, R20, R2, R13 ;  /* 0x0000000214027224 */ /* 0x000fc400078e020d */
[----:B------:R-:W-:Y:S02]  /*2440*/  IMAD R11, R5, R4, R11 ;  /* 0x00000004050b7224 */ /* 0x000fe400078e020b */
[----:B------:R-:W-:Y:S02]  /*2450*/  IMAD R13, R7, R20, R2 ;  /* 0x00000014070d7224 */ /* 0x000fe400078e0202 */
.L_x_40:
[----:B------:R-:W1:Y:S02]  /*2460*/  LDCU UR8, c[0x0][0xb30] ;  /* 0x00016600ff0877ac */ /* 0x000e640008000800 */
[----:B-1----:R-:W-:-:S09]  /*2470*/  UISETP.NE.AND UP0, UPT, UR8, 0x1, UPT ;  /* 0x000000010800788c */ /* 0x002fd2000bf05270 */
[----:B------:R-:W-:Y:S05]  /*2480*/  BRA.U UP0, `(.L_x_41) ;  /* 0x0000000100407547 */ /* 0x000fea000b800000 */
[----:B------:R-:W1:Y:S08]  /*2490*/  LDC.64 R4, c[0x0][0xb10] ;  /* 0x0002c400ff047b82 */ /* 0x000e700000000a00 */
[----:B------:R-:W2:Y:S08]  /*24a0*/  LDC.64 R2, c[0x0][0xb18] ;  /* 0x0002c600ff027b82 */ /* 0x000eb00000000a00 */
[----:B------:R-:W4:Y:S08]  /*24b0*/  LDC R6, c[0x0][0xb20] ;  /* 0x0002c800ff067b82 */ /* 0x000f300000000800 */
[----:B------:R-:W3:Y:S01]  /*24c0*/  LDC R18, c[0x0][0xb0c] ;  /* 0x0002c300ff127b82 */ /* 0x000ee20000000800 */
[----:B-1----:R-:W-:-:S05]  /*24d0*/  IMAD.HI.U32 R4, R13, R4, RZ ;  /* 0x000000040d047227 */ /* 0x002fca00078e00ff */
[----:B------:R-:W-:Y:S01]  /*24e0*/  SHF.R.U32.HI R4, RZ, R5, R4 ;  /* 0x00000005ff047219 */ /* 0x000fe20000011604 */
[----:B--2---:R-:W-:Y:S01]  /*24f0*/  IMAD.HI.U32 R3, R11, R3, RZ ;  /* 0x000000030b037227 */ /* 0x004fe200078e00ff */
[----:B------:R-:W-:-:S04]  /*2500*/  ISETP.NE.AND P0, PT, R2, 0x1, PT ;  /* 0x000000010200780c */ /* 0x000fc80003f05270 */
[----:B----4-:R-:W-:-:S04]  /*2510*/  SHF.R.U32.HI R6, RZ, R6, R3 ;  /* 0x00000006ff067219 */ /* 0x010fc80000011603 */
[----:B------:R-:W-:Y:S02]  /*2520*/  SEL R3, R11, R6, !P0 ;  /* 0x000000060b037207 */ /* 0x000fe40004000000 */
[----:B---3--:R-:W-:-:S04]  /*2530*/  ISETP.NE.AND P1, PT, R18, 0x1, PT ;  /* 0x000000011200780c */ /* 0x008fc80003f25270 */
[----:B------:R-:W-:-:S05]  /*2540*/  SEL R4, R13, R4, !P1 ;  /* 0x000000040d047207 */ /* 0x000fca0004800000 */
[----:B------:R-:W-:Y:S02]  /*2550*/  IMAD.IADD R5, R3, 0x1, -R4 ;  /* 0x0000000103057824 */ /* 0x000fe400078e0a04 */
[----:B------:R-:W-:Y:S02]  /*2560*/  IMAD.IADD R3, R4, 0x1, -R3 ;  /* 0x0000000104037824 */ /* 0x000fe400078e0a03 */
[----:B------:R-:W-:Y:S02]  /*2570*/  IMAD R13, R5, R18, R13 ;  /* 0x00000012050d7224 */ /* 0x000fe400078e020d */
[----:B------:R-:W-:-:S07]  /*2580*/  IMAD R11, R3, R2, R11 ;  /* 0x00000002030b7224 */ /* 0x000fce00078e020b */
.L_x_41:
[----:B------:R-:W-:Y:S01]  /*2590*/  VIADD R14, R14, 0x1 ;  /* 0x000000010e0e7836 */ /* 0x000fe20000000000 */
[----:B------:R-:W-:Y:S01]  /*25a0*/  PLOP3.LUT P1, PT, PT, PT, PT, 0x80, 0x8 ;  /* 0x000000000008781c */ /* 0x000fe20003f2f070 */
[----:B------:R-:W-:Y:S02]  /*25b0*/  IMAD.IADD R21, R13, 0x1, R60 ;  /* 0x000000010d157824 */ /* 0x000fe400078e023c */
[----:B------:R-:W-:Y:S01]  /*25c0*/  IMAD.IADD R20, R11, 0x1, R58 ;  /* 0x000000010b147824 */ /* 0x000fe200078e023a */
[----:B------:R-:W-:-:S04]  /*25d0*/  ISETP.NE.AND P0, PT, R14, 0x2, PT ;  /* 0x000000020e00780c */ /* 0x000fc80003f05270 */
[----:B------:R-:W-:Y:S02]  /*25e0*/  SEL R3, RZ, 0x1, P0 ;  /* 0x00000001ff037807 */ /* 0x000fe40000000000 */
[----:B------:R-:W-:Y:S02]  /*25f0*/  SEL R14, R14, RZ, P0 ;  /* 0x000000ff0e0e7207 */ /* 0x000fe40000000000 */
[----:B------:R-:W-:Y:S01]  /*2600*/  LOP3.LUT R12, R12, R3, RZ, 0x3c, !PT ;  /* 0x000000030c0c7212 */ /* 0x000fe200078e3cff */
[----:B------:R-:W-:Y:S06]  /*2610*/  @P2 BRA `(.L_x_42) ;  /* 0xfffffff000582947 */ /* 0x000fec000383ffff */
[----:B------:R-:W-:Y:S01]  /*2620*/  UIADD3 UR6, UPT, UPT, UR6, 0x28, URZ ;  /* 0x0000002806067890 */ /* 0x000fe2000fffe0ff */
[----:B------:R-:W-:-:S03]  /*2630*/  SHF.L.U32 R3, R15, 0x1f, RZ ;  /* 0x0000001f0f037819 */ /* 0x000fc600000006ff */
[----:B------:R-:W-:-:S09]  /*2640*/  ULEA UR4, UR23, UR6, 0x3 ;  /* 0x0000000617047291 */ /* 0x000fd2000f8e18ff */
[----:B------:R-:W1:Y:S02]  /*2650*/  SYNCS.PHASECHK.TRANS64.TRYWAIT P0, [UR4], R3 ;  /* 0x00000003ff0075a7 */ /* 0x000e640008001104 */
[----:B-1----:R-:W-:Y:S05]  /*2660*/  @!P0 BRA `(.L_x_43) ;  /* 0x00000050006c8947 */ /* 0x002fea0003800000 */
.L_x_139:
[----:B------:R-:W-:-:S04]  /*2670*/  UIADD3 UR5, UPT, UPT, UR23, 0x1, URZ ;  /* 0x0000000117057890 */ /* 0x000fc8000fffe0ff */
[----:B------:R-:W-:-:S04]  /*2680*/  UISETP.NE.AND UP0, UPT, UR5, 0x5, UPT ;  /* 0x000000050500788c */ /* 0x000fc8000bf05270 */
[----:B------:R-:W-:Y:S02]  /*2690*/  USEL UR7, URZ, 0x1, UP0 ;  /* 0x00000001ff077887 */ /* 0x000fe40008000000 */
[----:B------:R-:W-:-:S04]  /*26a0*/  USEL UR5, UR5, URZ, UP0 ;  /* 0x000000ff05057287 */ /* 0x000fc80008000000 */
[----:B------:R-:W-:Y:S01]  /*26b0*/  ULEA UR4, UR5, UR6, 0x3 ;  /* 0x0000000605047291 */ /* 0x000fe2000f8e18ff */
[----:B------:R-:W-:-:S04]  /*26c0*/  LOP3.LUT R2, R15, UR7, RZ, 0x3c, !PT ;  /* 0x000000070f027c12 */ /* 0x000fc8000f8e3cff */
[----:B-1----:R-:W-:-:S04]  /*26d0*/  SHF.L.U32 R3, R2, 0x1f, RZ ;  /* 0x0000001f02037819 */ /* 0x002fc800000006ff */
[----:B------:R-:W1:Y:S02]  /*26e0*/  SYNCS.PHASECHK.TRANS64.TRYWAIT P0, [UR4], R3 ;  /* 0x00000003ff0075a7 */ /* 0x000e640008001104 */
[----:B-1----:R-:W-:Y:S05]  /*26f0*/  @!P0 BRA `(.L_x_44) ;  /* 0x0000005000608947 */ /* 0x002fea0003800000 */
.L_x_141:
        /* <DEDUP_REMOVED lines=9> */
.L_x_143:
        /* <DEDUP_REMOVED lines=9> */
.L_x_145:
[----:B------:R-:W-:-:S04]  /*2820*/  UIADD3 UR5, UPT, UPT, UR5, 0x1, URZ ;  /* 0x0000000105057890 */ /* 0x000fc8000fffe0ff */
[----:B------:R-:W-:-:S04]  /*2830*/  UISETP.NE.AND UP0, UPT, UR5, 0x5, UPT ;  /* 0x000000050500788c */ /* 0x000fc8000bf05270 */
[----:B------:R-:W-:Y:S02]  /*2840*/  USEL UR4, URZ, 0x1, UP0 ;  /* 0x00000001ff047887 */ /* 0x000fe40008000000 */
[----:B------:R-:W-:-:S04]  /*2850*/  USEL UR5, UR5, URZ, UP0 ;  /* 0x000000ff05057287 */ /* 0x000fc80008000000 */
[----:B------:R-:W-:Y:S01]  /*2860*/  ULEA UR5, UR5, UR6, 0x3 ;  /* 0x0000000605057291 */ /* 0x000fe2000f8e18ff */
[----:B-1----:R-:W-:-:S04]  /*2870*/  LOP3.LUT R3, R2, UR4, RZ, 0x3c, !PT ;  /* 0x0000000402037c12 */ /* 0x002fc8000f8e3cff */
[----:B------:R-:W-:Y:S01]  /*2880*/  SHF.L.U32 R3, R3, 0x1f, RZ ;  /* 0x0000001f03037819 */ /* 0x000fe200000006ff */
[----:B---3--:R-:W-:-:S07]  /*2890*/  IMAD.U32 R0, RZ, RZ, UR5 ;  /* 0x00000005ff007e24 */ /* 0x008fce000f8e00ff */
.L_x_47:
[----:B-1----:R1:W2:Y:S02]  /*28a0*/  SYNCS.PHASECHK.TRANS64.TRYWAIT P0, [R0+URZ], R3 ;  /* 0x00000003000075a7 */ /* 0x0022a400080011ff */
[----:B--2---:R-:W-:Y:S05]  /*28b0*/  @!P0 NANOSLEEP.SYNCS 0x989680 ;  /* 0x009896800000895d */ /* 0x004fea0003900000 */
[----:B------:R-:W2:Y:S02]  /*28c0*/  @!P0 SYNCS.PHASECHK.TRANS64 P0, [R0+URZ], R3 ;  /* 0x00000003000085a7 */ /* 0x000ea400080010ff */
[----:B--2---:R-:W-:Y:S05]  /*28d0*/  @P0 EXIT ;  /* 0x000000000000094d */ /* 0x004fea0003800000 */
[----:B------:R-:W-:Y:S05]  /*28e0*/  BRA `(.L_x_47) ;  /* 0xfffffffc00ec7947 */ /* 0x000fea000383ffff */
.L_x_22:
[----:B------:R-:W-:-:S04]  /*28f0*/  UISETP.NE.AND UP1, UPT, UR37, URZ, UPT ;  /* 0x000000ff2500728c */ /* 0x000fc8000bf25270 */
[----:B------:R-:W-:-:S09]  /*2900*/  UISETP.NE.OR UP1, UPT, UR10, 0x1, UP1 ;  /* 0x000000010a00788c */ /* 0x000fd20008f25670 */
[----:B------:R-:W-:Y:S05]  /*2910*/  BRA.U UP1, `(.L_x_48) ;  /* 0x00000005014c7547 */ /* 0x000fea000b800000 */
[----:B------:R-:W-:Y:S01]  /*2920*/  HFMA2 R11, -RZ, RZ, 0, 0 ;  /* 0x00000000ff0b7431 */ /* 0x000fe200000001ff */
[----:B------:R-:W-:Y:S01]  /*2930*/  ISETP.GE.U32.AND P2, PT, R10, 0x2, PT ;  /* 0x000000020a00780c */ /* 0x000fe20003f46070 */
[----:B------:R-:W-:Y:S01]  /*2940*/  IMAD.MOV.U32 R12, RZ, RZ, 0x1 ;  /* 0x00000001ff0c7424 */ /* 0x000fe200078e00ff */
[----:B------:R-:W-:Y:S01]  /*2950*/  CS2R R8, SRZ ;  /* 0x0000000000087805 */ /* 0x000fe2000001ff00 */
[----:B------:R-:W-:Y:S01]  /*2960*/  IMAD.MOV.U32 R3, RZ, RZ, RZ ;  /* 0x000000ffff037224 */ /* 0x000fe200078e00ff */
[----:B------:R-:W-:Y:S01]  /*2970*/  UMOV UR4, 0x400 ;  /* 0x0000040000047882 */ /* 0x000fe20000000000 */
[----:B------:R-:W-:Y:S01]  /*2980*/  UMOV UR6, URZ ;  /* 0x000000ff00067c82 */ /* 0x000fe20008000000 */
[----:B------:R-:W-:-:S12]  /*2990*/  ULEA UR37, UR37, UR4, 0x18 ;  /* 0x0000000425257291 */ /* 0x000fd8000f8ec0ff */
.L_x_52:
[----:B------:R-:W-:Y:S02]  /*29a0*/  LEA R0, R3, UR37, 0x3 ;  /* 0x0000002503007c11 */ /* 0x000fe4000f8e18ff */
[----:B------:R-:W-:-:S03]  /*29b0*/  SHF.L.U32 R5, R8, 0x1f, RZ ;  /* 0x0000001f08057819 */ /* 0x000fc600000006ff */
[----:B------:R-:W-:Y:S01]  /*29c0*/  VIADD R4, R0, 0x100 ;  /* 0x0000010000047836 */ /* 0x000fe20000000000 */
[----:B------:R-:W1:Y:S02]  /*29d0*/  SYNCS.PHASECHK.TRANS64.TRYWAIT P0, [R0+URZ+0xf0], R5 ;  /* 0x0000f005000075a7 */ /* 0x000e6400080011ff */
[----:B-1----:R-:W-:Y:S05]  /*29e0*/  @!P0 BRA `(.L_x_49) ;  /* 0x0000004c00ec8947 */ /* 0x002fea0003800000 */
.L_x_146:
[----:B------:R-:W-:Y:S01]  /*29f0*/  ULEA UR5, UR6, UR37, 0x3 ;  /* 0x0000002506057291 */ /* 0x000fe2000f8e18ff */
[----:B------:R-:W-:Y:S01]  /*2a00*/  PRMT R4, RZ, 0x654, R4 ;  /* 0x00000654ff047816 */ /* 0x000fe20000000004 */
[----:B-1----:R-:W-:Y:S01]  /*2a10*/  @!P2 IMAD.MOV.U32 R5, RZ, RZ, 0x10 ;  /* 0x00000010ff05a424 */ /* 0x002fe200078e00ff */
[----:B------:R-:W-:Y:S01]  /*2a20*/  SHF.L.U32 R7, R12, 0x1f, RZ ;  /* 0x0000001f0c077819 */ /* 0x000fe200000006ff */
[----:B------:R-:W-:Y:S01]  /*2a30*/  UIADD3 UR4, UPT, UPT, UR5, 0x90, URZ ;  /* 0x0000009005047890 */ /* 0x000fe2000fffe0ff */
[----:B------:R1:W-:Y:S05]  /*2a40*/  SYNCS.ARRIVE.TRANS64.RED.A1T0 RZ, [R4+URZ], RZ ;  /* 0x000000ff04ff79a7 */ /* 0x0003ea00081004ff */
[----:B------:R-:W-:Y:S01]  /*2a50*/  IMAD.U32 R13, RZ, RZ, UR4 ;  /* 0x00000004ff0d7e24 */ /* 0x000fe2000f8e00ff */
[----:B------:R-:W2:Y:S04]  /*2a60*/  SYNCS.PHASECHK.TRANS64.TRYWAIT P0, [UR5+0xa0], R7 ;  /* 0x0000a007ff0075a7 */ /* 0x000ea80008001105 */
[----:B------:R-:W-:Y:S01]  /*2a70*/  PRMT R13, R10, 0x654, R13 ;  /* 0x000006540a0d7816 */ /* 0x000fe2000000000d */
[----:B-12---:R-:W-:Y:S06]  /*2a80*/  @!P0 BRA `(.L_x_50) ;  /* 0x0000004c00d88947 */ /* 0x006fec0003800000 */
.L_x_148:
[----:B------:R-:W-:Y:S01]  /*2a90*/  ULEA UR4, UR6, UR37, 0x4 ;  /* 0x0000002506047291 */ /* 0x000fe2000f8e20ff */
[----:B------:R-:W-:Y:S01]  /*2aa0*/  SEL R2, R13, R2, !P2 ;  /* 0x000000020d027207 */ /* 0x000fe20005000000 */
[----:B------:R-:W-:Y:S01]  /*2ab0*/  UIADD3 UR5, UPT, UPT, UR5, 0x90, URZ ;  /* 0x0000009005057890 */ /* 0x000fe2000fffe0ff */
[----:B-1----:R-:W-:Y:S01]  /*2ac0*/  LEA R0, R11, UR37, 0x3 ;  /* 0x000000250b007c11 */ /* 0x002fe2000f8e18ff */
[----:B------:R-:W-:Y:S01]  /*2ad0*/  UIADD3 UR4, UPT, UPT, UR4, 0x120, URZ ;  /* 0x0000012004047890 */ /* 0x000fe2000fffe0ff */
[----:B------:R1:W-:Y:S01]  /*2ae0*/  @!P2 SYNCS.ARRIVE.TRANS64.RED RZ, [R2+URZ], R5 ;  /* 0x0000000502ffa9a7 */ /* 0x0003e200080004ff */
[----:B------:R-:W-:Y:S01]  /*2af0*/  UIADD3 UR6, UPT, UPT, UR6, 0x1, URZ ;  /* 0x0000000106067890 */ /* 0x000fe2000fffe0ff */
[----:B------:R-:W-:-:S03]  /*2b00*/  VIADD R3, R3, 0x1 ;  /* 0x0000000103037836 */ /* 0x000fc60000000000 */
[----:B------:R-:W-:Y:S02]  /*2b10*/  UISETP.NE.AND UP0, UPT, UR6, 0x2, UPT ;  /* 0x000000020600788c */ /* 0x000fe4000bf05270 */
[----:B------:R-:W-:Y:S01]  /*2b20*/  ISETP.NE.AND P0, PT, R3, 0x2, PT ;  /* 0x000000020300780c */ /* 0x000fe20003f05270 */
[----:B------:R-:W-:Y:S06]  /*2b30*/  UGETNEXTWORKID.BROADCAST [UR4], [UR5] ;  /* 0x00000000040073ca */ /* 0x000fec0008000100 */
[----:B------:R-:W-:Y:S02]  /*2b40*/  USEL UR4, URZ, 0x1, UP0 ;  /* 0x00000001ff047887 */ /* 0x000fe40008000000 */
[----:B------:R-:W-:-:S04]  /*2b50*/  USEL UR6, UR6, URZ, UP0 ;  /* 0x000000ff06067287 */ /* 0x000fc80008000000 */
[----:B------:R-:W-:Y:S02]  /*2b60*/  LOP3.LUT R12, R12, UR4, RZ, 0x3c, !PT ;  /* 0x000000040c0c7c12 */ /* 0x000fe4000f8e3cff */
[----:B-1----:R-:W-:-:S04]  /*2b70*/  SHF.L.U32 R5, R9, 0x1f, RZ ;  /* 0x0000001f09057819 */ /* 0x002fc800000006ff */
[----:B------:R-:W1:Y:S02]  /*2b80*/  SYNCS.PHASECHK.TRANS64.TRYWAIT P1, [R0+URZ+0x90], R5 ;  /* 0x00009005000075a7 */ /* 0x000e6400080211ff */
[----:B-1----:R-:W-:Y:S05]  /*2b90*/  @!P1 BRA `(.L_x_51) ;  /* 0x0000004c00ac9947 */ /* 0x002fea0003800000 */
.L_x_149:
[----:B------:R-:W-:Y:S01]  /*2ba0*/  LEA R4, R11, UR37, 0x4 ;  /* 0x000000250b047c11 */ /* 0x000fe2000f8e20ff */
[----:B-1----:R-:W-:Y:S01]  /*2bb0*/  VIADD R0, R0, 0xa0 ;  /* 0x000000a000007836 */ /* 0x002fe20000000000 */
[----:B------:R-:W-:Y:S01]  /*2bc0*/  SEL R3, R3, RZ, P0 ;  /* 0x000000ff03037207 */ /* 0x000fe20000000000 */
[----:B------:R-:W-:-:S03]  /*2bd0*/  VIADD R11, R11, 0x1 ;  /* 0x000000010b0b7836 */ /* 0x000fc60000000000 */
[----:B------:R-:W1:Y:S01]  /*2be0*/  LDS.128 R4, [R4+0x120] ;  /* 0x0001200004047984 */ /* 0x000e620000000c00 */
[----:B------:R-:W-:Y:S02]  /*2bf0*/  PRMT R0, RZ, 0x654, R0 ;  /* 0x00000654ff007816 */ /* 0x000fe40000000000 */
[C---:B------:R-:W-:Y:S01]  /*2c00*/  ISETP.NE.AND P1, PT, R11.reuse, 0x2, PT ;  /* 0x000000020b00780c */ /* 0x040fe20003f25270 */
[----:B------:R-:W-:Y:S01]  /*2c10*/  @!PT LDS RZ, [RZ] ;  /* 0x00000000fffff984 */ /* 0x000fe20000000800 */
[----:B------:R-:W-:Y:S01]  /*2c20*/  @!PT LDS RZ, [RZ] ;  /* 0x00000000fffff984 */ /* 0x000fe20000000800 */
[----:B------:R-:W-:Y:S01]  /*2c30*/  @!PT LDS RZ, [RZ] ;  /* 0x00000000fffff984 */ /* 0x000fe20000000800 */
[----:B------:R-:W-:Y:S01]  /*2c40*/  @!PT LDS RZ, [RZ] ;  /* 0x00000000fffff984 */ /* 0x000fe20000000800 */
[----:B------:R2:W-:Y:S06]  /*2c50*/  MEMBAR.ALL.CTA ;  /* 0x0000000000007992 */ /* 0x0005ec0000008000 */
[----:B--2---:R-:W2:Y:S01]  /*2c60*/  FENCE.VIEW.ASYNC.S ;  /* 0x00000000000073c6 */ /* 0x004ea20000000000 */
[----:B------:R-:W-:Y:S01]  /*2c70*/  SEL R11, R11, RZ, P1 ;  /* 0x000000ff0b0b7207 */ /* 0x000fe20000800000 */
[----:B--2---:R2:W-:Y:S01]  /*2c80*/  SYNCS.ARRIVE.TRANS64.RED.A1T0 RZ, [R0+URZ], RZ ;  /* 0x000000ff00ff79a7 */ /* 0x0045e200081004ff */
[----:B-1----:R-:W-:-:S02]  /*2c90*/  LOP3.LUT P3, RZ, R6, 0x1, RZ, 0xc0, !PT ;  /* 0x0000000106ff7812 */ /* 0x002fc4000786c0ff */
[----:B------:R-:W-:-:S04]  /*2ca0*/  SEL R5, RZ, 0x1, P0 ;  /* 0x00000001ff057807 */ /* 0x000fc80000000000 */
[----:B------:R-:W-:Y:S02]  /*2cb0*/  LOP3.LUT R8, R8, R5, RZ, 0x3c, !PT ;  /* 0x0000000508087212 */ /* 0x000fe400078e3cff */
[----:B--2---:R-:W-:-:S04]  /*2cc0*/  SEL R0, RZ, 0x1, P1 ;  /* 0x00000001ff007807 */ /* 0x004fc80000800000 */
[----:B------:R-:W-:Y:S01]  /*2cd0*/  LOP3.LUT R9, R9, R0, RZ, 0x3c, !PT ;  /* 0x0000000009097212 */ /* 0x000fe200078e3cff */
[----:B------:R-:W-:Y:S06]  /*2ce0*/  @P3 BRA `(.L_x_52) ;  /* 0xfffffffc002c3947 */ /* 0x000fec000383ffff */
[----:B------:R-:W-:Y:S01]  /*2cf0*/  ULEA UR5, UR6, UR37, 0x3 ;  /* 0x0000002506057291 */ /* 0x000fe2000f8e18ff */
[----:B------:R-:W-:-:S08]  /*2d00*/  SHF.L.U32 R3, R12, 0x1f, RZ ;  /* 0x0000001f0c037819 */ /* 0x000fd000000006ff */
[----:B------:R-:W1:Y:S02]  /*2d10*/  SYNCS.PHASECHK.TRANS64 P0, [UR5+0xa0], R3 ;  /* 0x0000a003ff0075a7 */ /* 0x000e640008001005 */
[----:B-1----:R-:W-:Y:S05]  /*2d20*/  @P0 BRA `(.L_x_53) ;  /* 0x0000000000080947 */ /* 0x002fea0003800000 */
[----:B------:R-:W1:Y:S02]  /*2d30*/  SYNCS.PHASECHK.TRANS64.TRYWAIT P0, [UR5+0xa0], R3 ;  /* 0x0000a003ff0075a7 */ /* 0x000e640008001105 */
[----:B-1----:R-:W-:Y:S05]  /*2d40*/  @!P0 BRA `(.L_x_54) ;  /* 0x0000004c00548947 */ /* 0x002fea0003800000 */
.L_x_53:
[----:B------:R-:W-:-:S04]  /*2d50*/  UIADD3 UR4, UPT, UPT, UR6, 0x1, URZ ;  /* 0x0000000106047890 */ /* 0x000fc8000fffe0ff */
[----:B------:R-:W-:-:S04]  /*2d60*/  UISETP.NE.AND UP0, UPT, UR4, 0x2, UPT ;  /* 0x000000020400788c */ /* 0x000fc8000bf05270 */
[----:B------:R-:W-:Y:S02]  /*2d70*/  USEL UR7, URZ, 0x1, UP0 ;  /* 0x00000001ff077887 */ /* 0x000fe40008000000 */
[----:B------:R-:W-:-:S04]  /*2d80*/  USEL UR4, UR4, URZ, UP0 ;  /* 0x000000ff04047287 */ /* 0x000fc80008000000 */
[----:B------:R-:W-:Y:S01]  /*2d90*/  ULEA UR4, UR4, UR37, 0x3 ;  /* 0x0000002504047291 */ /* 0x000fe2000f8e18ff */
[----:B-1----:R-:W-:-:S04]  /*2da0*/  LOP3.LUT R3, R12, UR7, RZ, 0x3c, !PT ;  /* 0x000000070c037c12 */ /* 0x002fc8000f8e3cff */
[----:B------:R-:W-:-:S04]  /*2db0*/  SHF.L.U32 R0, R3, 0x1f, RZ ;  /* 0x0000001f03007819 */ /* 0x000fc800000006ff */
[----:B------:R-:W1:Y:S02]  /*2dc0*/  SYNCS.PHASECHK.TRANS64 P0, [UR4+0xa0], R0 ;  /* 0x0000a000ff0075a7 */ /* 0x000e640008001004 */
[----:B-1----:R-:W-:Y:S05]  /*2dd0*/  @P0 EXIT ;  /* 0x000000000000094d */ /* 0x002fea0003800000 */
[----:B------:R-:W-:Y:S02]  /*2de0*/  SHF.L.U32 R3, R3, 0x1f, RZ ;  /* 0x0000001f03037819 */ /* 0x000fe400000006ff */
[----:B------:R-:W-:-:S07]  /*2df0*/  MOV R0, UR4 ;  /* 0x0000000400007c02 */ /* 0x000fce0008000f00 */
.L_x_55:
[----:B-1----:R1:W2:Y:S02]  /*2e00*/  SYNCS.PHASECHK.TRANS64.TRYWAIT P0, [R0+URZ+0xa0], R3 ;  /* 0x0000a003000075a7 */ /* 0x0022a400080011ff */
[----:B--2---:R-:W-:Y:S05]  /*2e10*/  @!P0 NANOSLEEP.SYNCS 0x989680 ;  /* 0x009896800000895d */ /* 0x004fea0003900000 */
[----:B------:R-:W2:Y:S02]  /*2e20*/  @!P0 SYNCS.PHASECHK.TRANS64 P0, [R0+URZ+0xa0], R3 ;  /* 0x0000a003000085a7 */ /* 0x000ea400080010ff */
[----:B--2---:R-:W-:Y:S05]  /*2e30*/  @P0 EXIT ;  /* 0x000000000000094d */ /* 0x004fea0003800000 */
[----:B------:R-:W-:Y:S05]  /*2e40*/  BRA `(.L_x_55) ;  /* 0xfffffffc00ec7947 */ /* 0x000fea000383ffff */
.L_x_48:
[----:B------:R-:W-:Y:S05]  /*2e50*/  BRA.U UP4, `(.L_x_56) ;  /* 0x0000001104d87547 */ /* 0x000fea000b800000 */
[----:B------:R-:W-:Y:S01]  /*2e60*/  UMOV UR6, 0x40 ;  /* 0x0000004000067882 */ /* 0x000fe20000000000 */
[----:B------:R-:W-:Y:S01]  /*2e70*/  NOP ;  /* 0x0000000000007918 */ /* 0x000fe20000000000 */
[----:B------:R-:W-:Y:S01]  /*2e80*/  ULEA UR6, UR37, UR6, 0x18 ;  /* 0x0000000625067291 */ /* 0x000fe2000f8ec0ff */
[----:B------:R-:W-:Y:S02]  /*2e90*/  UMOV UR7, 0x400 ;  /* 0x0000040000077882 */ /* 0x000fe40000000000 */
[----:B------:R-:W-:-:S06]  /*2ea0*/  ULEA UR37, UR37, UR7, 0x18 ;  /* 0x0000000725257291 */ /* 0x000fcc000f8ec0ff */
[----:B------:R-:W1:Y:S02]  /*2eb0*/  LDS.U8 R2, [UR6+0x1c] ;  /* 0x00001c06ff027984 */ /* 0x000e640008000000 */
[----:B-1----:R-:W-:-:S13]  /*2ec0*/  ISETP.NE.AND P0, PT, R2, RZ, PT ;  /* 0x000000ff0200720c */ /* 0x002fda0003f05270 */
[----:B------:R-:W-:Y:S05]  /*2ed0*/  @P0 BRA `(.L_x_57) ;  /* 0x0000000400080947 */ /* 0x000fea0003800000 */
[----:B------:R-:W-:Y:S02]  /*2ee0*/  UISETP.NE.U32.AND UP0, UPT, UR5, 0x1, UPT ;  /* 0x000000010500788c */ /* 0x000fe4000bf05070 */
[----:B------:R-:W-:-:S07]  /*2ef0*/  UIADD3 UR8, UPT, UPT, UR6, 0x8, URZ ;  /* 0x0000000806087890 */ /* 0x000fce000fffe0ff */
[----:B------:R-:W-:Y:S05]  /*2f00*/  BRA.U !UP0, `(.L_x_58) ;  /* 0x00000001089c7547 */ /* 0x000fea000b800000 */
[----:B------:R-:W-:Y:S01]  /*2f10*/  ELECT P0, URZ, PT ;  /* 0x0000000000ff782f */ /* 0x000fe20003800000 */
[----:B------:R-:W-:-:S12]  /*2f20*/  BSSY B0, `(.L_x_58) ;  /* 0x0000025000007945 */ /* 0x000fd80003800000 */
[----:B------:R-:W-:Y:S05]  /*2f30*/  @!P0 BRA `(.L_x_59) ;  /* 0x00000000008c8947 */ /* 0x000fea0003800000 */
[----:B------:R-:W-:-:S05]  /*2f40*/  UMOV UR7, 0x10 ;  /* 0x0000001000077882 */ /* 0x000fca0000000000 */
[----:B------:R-:W-:Y:S04]  /*2f50*/  DEPBAR.LE SB1, 0x36 ;  /* 0x00009d800000791a */ /* 0x000fe80000000000 */
[----:B------:R-:W1:Y:S02]  /*2f60*/  UTCATOMSWS.2CTA.FIND_AND_SET.ALIGN UP1, UR7, UR7 ;  /* 0x00000007000775e3 */ /* 0x000e640008220800 */
[----:B-1----:R-:W-:Y:S01]  /*2f70*/  MOV R11, UR7 ;  /* 0x00000007000b7c02 */ /* 0x002fe20008000f00 */
[----:B------:R-:W-:Y:S06]  /*2f80*/  BRA.U UP1, `(.L_x_60) ;  /* 0x0000000101187547 */ /* 0x000fec000b800000 */
.L_x_61:
[----:B------:R-:W-:Y:S05]  /*2f90*/  NANOSLEEP 0x64 ;  /* 0x000000640000795d */ /* 0x000fea0003800000 */
[----:B------:R-:W-:-:S05]  /*2fa0*/  UMOV UR7, 0x10 ;  /* 0x0000001000077882 */ /* 0x000fca0000000000 */
[----:B------:R-:W-:Y:S04]  /*2fb0*/  DEPBAR.LE SB1, 0x36 ;  /* 0x00009d800000791a */ /* 0x000fe80000000000 */
[----:B------:R-:W1:Y:S02]  /*2fc0*/  UTCATOMSWS.2CTA.FIND_AND_SET.ALIGN UP1, UR7, UR7 ;  /* 0x00000007000775e3 */ /* 0x000e640008220800 */
[----:B-1----:R-:W-:Y:S01]  /*2fd0*/  MOV R11, UR7 ;  /* 0x00000007000b7c02 */ /* 0x002fe20008000f00 */
[----:B------:R-:W-:Y:S05]  /*2fe0*/  BRA.U !UP1, `(.L_x_61) ;  /* 0xfffffffd09e87547 */ /* 0x000fea000b83ffff */
.L_x_60:
[----:B------:R-:W1:Y:S01]  /*2ff0*/  LDS R5, [UR6+0x10] ;  /* 0x00001006ff057984 */ /* 0x000e620008000800 */
[----:B------:R-:W-:Y:S01]  /*3000*/  IMAD.U32 R3, RZ, RZ, UR37 ;  /* 0x00000025ff037e24 */ /* 0x000fe2000f8e00ff */
[----:B------:R-:W-:-:S03]  /*3010*/  MOV R2, UR4 ;  /* 0x0000000400027c02 */ /* 0x000fc60008000f00 */
[----:B------:R-:W-:Y:S01]  /*3020*/  VIADD R3, R3, 0x140 ;  /* 0x0000014003037836 */ /* 0x000fe20000000000 */
[----:B-1----:R-:W-:-:S04]  /*3030*/  SHF.L.U32 R5, R5, 0x1f, RZ ;  /* 0x0000001f05057819 */ /* 0x002fc800000006ff */
[----:B------:R-:W1:Y:S02]  /*3040*/  SYNCS.PHASECHK.TRANS64.TRYWAIT P0, [UR6+0x8], R5 ;  /* 0x00000805ff0075a7 */ /* 0x000e640008001106 */
[----:B-1----:R-:W-:Y:S05]  /*3050*/  @P0 BRA `(.L_x_62) ;  /* 0x0000000000080947 */ /* 0x002fea0003800000 */
[----:B------:R-:W1:Y:S02]  /*3060*/  SYNCS.PHASECHK.TRANS64.TRYWAIT P0, [UR6+0x8], R5 ;  /* 0x00000805ff0075a7 */ /* 0x000e640008001106 */
[----:B-1----:R-:W-:Y:S05]  /*3070*/  @!P0 BRA `(.L_x_63) ;  /* 0x0000004800a08947 */ /* 0x002fea0003800000 */
.L_x_62:
[----:B-1----:R-:W-:Y:S01]  /*3080*/  HFMA2 R4, -RZ, RZ, 0, 5.9604644775390625e-08 ;  /* 0x00000001ff047431 */ /* 0x002fe200000001ff */
[----:B------:R-:W-:Y:S01]  /*3090*/  UPRMT UR7, UR4, 0x654, UR8 ;  /* 0x0000065404077896 */ /* 0x000fe20008000008 */
[----:B------:R-:W-:Y:S01]  /*30a0*/  IMAD.MOV.U32 R6, RZ, RZ, 0xffff ;  /* 0x0000ffffff067424 */ /* 0x000fe200078e00ff */
[----:B------:R-:W-:Y:S01]  /*30b0*/  PRMT R2, R2, 0x654, R3 ;  /* 0x0000065402027816 */ /* 0x000fe20000000003 */
[----:B------:R-:W-:Y:S02]  /*30c0*/  IMAD.MOV.U32 R5, RZ, RZ, 0x4 ;  /* 0x00000004ff057424 */ /* 0x000fe400078e00ff */
[----:B------:R-:W-:Y:S01]  /*30d0*/  IMAD.SHL.U32 R9, R11, 0x20, RZ ;  /* 0x000000200b097824 */ /* 0x000fe200078e00ff */
[----:B------:R-:W-:Y:S02]  /*30e0*/  MOV R3, UR7 ;  /* 0x0000000700037c02 */ /* 0x000fe40008000f00 */
[-C--:B------:R-:W-:Y:S01]  /*30f0*/  SHF.L.U32 R7, R6, R11.reuse, RZ ;  /* 0x0000000b06077219 */ /* 0x080fe200000006ff */
[----:B------:R1:W-:Y:S01]  /*3100*/  SYNCS.ARRIVE.TRANS64.RED RZ, [UR7], R5 ;  /* 0x00000005ffff79a7 */ /* 0x0003e20008000407 */
[----:B------:R-:W-:Y:S01]  /*3110*/  SHF.L.U32 R6, R4, R11, RZ ;  /* 0x0000000b04067219 */ /* 0x000fe200000006ff */
[----:B------:R1:W-:Y:S04]  /*3120*/  STS [UR37+0x140], R9 ;  /* 0x00014009ff007988 */ /* 0x0003e80008000825 */
[----:B------:R1:W-:Y:S04]  /*3130*/  STAS [R2.64], R11 ;  /* 0x0000000b02007dbd */ /* 0x0003e8000c0008ff */
[----:B------:R1:W-:Y:S04]  /*3140*/  ATOMS.OR RZ, [UR6+0x14], R7 ;  /* 0x00001407ffff798c */ /* 0x0003e8000b000006 */
[----:B------:R1:W-:Y:S04]  /*3150*/  ATOMS.OR RZ, [UR6+0x18], R6 ;  /* 0x00001806ffff798c */ /* 0x0003e8000b000006 */
[----:B------:R1:W-:Y:S02]  /*3160*/  ATOMS.XOR RZ, [UR6+0x10], R4 ;  /* 0x00001004ffff798c */ /* 0x0003e4000b800006 */
.L_x_59:
[----:B------:R-:W-:Y:S05]  /*3170*/  BSYNC B0 ;  /* 0x0000000000007941 */ /* 0x000fea0003800000 */
.L_x_58:
[----:B------:R-:W-:Y:S05]  /*3180*/  BRA.U UP0, `(.L_x_64) ;  /* 0x00000001006c7547 */ /* 0x000fea000b800000 */
[----:B------:R-:W-:-:S03]  /*3190*/  UMOV UR7, 0xffffffff ;  /* 0xffffffff00077882 */ /* 0x000fc60000000000 */
[----:B------:R-:W-:Y:S05]  /*31a0*/  BRA.DIV UR7, `(.L_x_65) ;  /* 0x0000004a076c7947 */ /* 0x000fea000b800000 */
[----:B------:R-:W-:-:S13]  /*31b0*/  ELECT P6, URZ, PT ;  /* 0x0000000000ff782f */ /* 0x000fda00038c0000 */
.L_x_153:
[----:B------:R-:W-:Y:S05]  /*31c0*/  @!P6 BRA `(.L_x_64) ;  /* 0x00000000005ce947 */ /* 0x000fea0003800000 */
[----:B-1----:R-:W1:Y:S02]  /*31d0*/  LDS R3, [UR6+0x10] ;  /* 0x00001006ff037984 */ /* 0x002e640008000800 */
[----:B-1----:R-:W-:-:S04]  /*31e0*/  SHF.L.U32 R3, R3, 0x1f, RZ ;  /* 0x0000001f03037819 */ /* 0x002fc800000006ff */
[----:B------:R-:W1:Y:S02]  /*31f0*/  SYNCS.PHASECHK.TRANS64.TRYWAIT P0, [UR6+0x8], R3 ;  /* 0x00000803ff0075a7 */ /* 0x000e640008001106 */
[----:B-1----:R-:W-:Y:S05]  /*3200*/  @P0 BRA `(.L_x_66) ;  /* 0x0000000000080947 */ /* 0x002fea0003800000 */
[----:B------:R-:W1:Y:S02]  /*3210*/  SYNCS.PHASECHK.TRANS64.TRYWAIT P0, [UR6+0x8], R3 ;  /* 0x00000803ff0075a7 */ /* 0x000e640008001106 */
[----:B-1----:R-:W-:Y:S05]  /*3220*/  @!P0 BRA `(.L_x_67) ;  /* 0x00000048006c8947 */ /* 0x002fea0003800000 */
.L_x_66:
[----:B------:R-:W2:Y:S01]  /*3230*/  LDS R5, [UR37+0x140] ;  /* 0x00014025ff057984 */ /* 0x000ea20008000800 */
[----:B-1----:R-:W-:Y:S02]  /*3240*/  HFMA2 R2, -RZ, RZ, 0, 5.9604644775390625e-08 ;  /* 0x00000001ff027431 */ /* 0x002fe400000001ff */
[----:B------:R-:W-:Y:S01]  /*3250*/  IMAD.MOV.U32 R3, RZ, RZ, 0xffff ;  /* 0x0000ffffff037424 */ /* 0x000fe200078e00ff */
[----:B------:R-:W-:Y:S01]  /*3260*/  UPRMT UR7, UR4, 0x654, UR8 ;  /* 0x0000065404077896 */ /* 0x000fe20008000008 */
[----:B--2---:R-:W-:-:S03]  /*3270*/  IMAD.SHL.U32 R4, R5, 0x20, RZ ;  /* 0x0000002005047824 */ /* 0x004fc600078e00ff */
[-C--:B------:R-:W-:Y:S02]  /*3280*/  SHF.L.U32 R3, R3, R5.reuse, RZ ;  /* 0x0000000503037219 */ /* 0x080fe400000006ff */
[----:B------:R-:W-:Y:S01]  /*3290*/  SHF.L.U32 R5, R2, R5, RZ ;  /* 0x0000000502057219 */ /* 0x000fe200000006ff */
[----:B------:R2:W-:Y:S04]  /*32a0*/  STS [UR37+0x140], R4 ;  /* 0x00014004ff007988 */ /* 0x0005e80008000825 */
[----:B------:R2:W-:Y:S04]  /*32b0*/  ATOMS.OR RZ, [UR6+0x14], R3 ;  /* 0x00001403ffff798c */ /* 0x0005e8000b000006 */
[----:B------:R2:W-:Y:S01]  /*32c0*/  ATOMS.OR RZ, [UR6+0x18], R5 ;  /* 0x00001805ffff798c */ /* 0x0005e2000b000006 */
[----:B------:R-:W-:Y:S03]  /*32d0*/  SYNCS.ARRIVE.TRANS64.RED.A1T0 RZ, [UR7], RZ ;  /* 0x000000ffffff79a7 */ /* 0x000fe60008100407 */
[----:B------:R2:W-:Y:S01]  /*32e0*/  ATOMS.XOR RZ, [UR6+0x10], R2 ;  /* 0x00001002ffff798c */ /* 0x0005e2000b800006 */
[----:B------:R-:W-:Y:S05]  /*32f0*/  BRA `(.L_x_64) ;  /* 0x0000000000107947 */ /* 0x000fea0003800000 */
.L_x_57:
[----:B------:R-:W-:-:S05]  /*3300*/  MOV R2, 0xffffffff ;  /* 0xffffffff00027802 */ /* 0x000fca0000000f00 */
[----:B------:R1:W-:Y:S02]  /*3310*/  STS [UR37+0x140], R2 ;  /* 0x00014002ff007988 */ /* 0x0003e40008000825 */
[----:B-1----:R-:W-:Y:S02]  /*3320*/  MOV R2, 0x3340 ;  /* 0x0000334000027802 */ /* 0x002fe40000000f00 */
[----:B-----5:R-:W-:Y:S05]  /*3330*/  CALL.REL.NOINC `($__internal_1_$__cuda_sm10x_tcgen05_guardrail_trap_phase_invalid_during_alloc) ;  /* 0x0000004c00cc7944 */ /* 0x020fea0003c00000 */
.L_x_64:
[----:B------:R-:W-:Y:S05]  /*3340*/  WARPSYNC.ALL ;  /* 0x0000000000007948 */ /* 0x000fea0003800000 */
[----:B------:R-:W3:Y:S01]  /*3350*/  S2UR UR7, SR_CgaCtaId ;  /* 0x00000000000779c3 */ /* 0x000ee20000008800 */
[----:B------:R-:W-:Y:S01]  /*3360*/  UMOV UR6, 0x400 ;  /* 0x0000040000067882 */ /* 0x000fe20000000000 */
[----:B------:R-:W-:-:S06]  /*3370*/  NOP ;  /* 0x0000000000007918 */ /* 0x000fcc0000000000 */
[----:B------:R-:W-:Y:S06]  /*3380*/  BAR.ARV 0x6, 0xa0 ;  /* 0x0182800000007b1d */ /* 0x000fec0000002000 */
[----:B------:R-:W4:Y:S01]  /*3390*/  LDCU UR8, c[0x0][0x38c] ;  /* 0x00007180ff0877ac */ /* 0x000f220008000800 */
[----:B------:R-:W-:Y:S01]  /*33a0*/  LOP3.LUT R0, R0, 0xffff, RZ, 0xc0, !PT ;  /* 0x0000ffff00007812 */ /* 0x000fe200078ec0ff */
[----:B-1----:R-:W-:Y:S01]  /*33b0*/  IMAD.MOV.U32 R9, RZ, RZ, 0x1 ;  /* 0x00000001ff097424 */ /* 0x002fe200078e00ff */
[----:B------:R-:W-:Y:S01]  /*33c0*/  LOP3.LUT R8, R8, 0xffff, RZ, 0xc0, !PT ;  /* 0x0000ffff08087812 */ /* 0x000fe200078ec0ff */
[----:B------:R-:W-:Y:S01]  /*33d0*/  UMOV UR19, URZ ;  /* 0x000000ff00137c82 */ /* 0x000fe20008000000 */
[----:B------:R-:W-:Y:S01]  /*33e0*/  R2UR UR11, R0 ;  /* 0x00000000000b72ca */ /* 0x000fe200000e0000 */
[----:B------:R-:W-:Y:S01]  /*33f0*/  UMOV UR18, URZ ;  /* 0x000000ff00127c82 */ /* 0x000fe20008000000 */
[----:B------:R-:W-:Y:S01]  /*3400*/  R2UR UR12, R8 ;  /* 0x00000000080c72ca */ /* 0x000fe200000e0000 */
[----:B------:R-:W-:Y:S01]  /*3410*/  IMAD.MOV.U32 R8, RZ, RZ, RZ ;  /* 0x000000ffff087224 */ /* 0x000fe200078e00ff */
[----:B------:R-:W-:Y:S01]  /*3420*/  UMOV UR17, URZ ;  /* 0x000000ff00117c82 */ /* 0x000fe20008000000 */
[----:B---3--:R-:W-:-:S02]  /*3430*/  ULEA UR7, UR7, UR6, 0x18 ;  /* 0x0000000607077291 */ /* 0x008fc4000f8ec0ff */
[----:B------:R-:W-:Y:S02]  /*3440*/  UISETP.NE.AND UP2, UPT, UR5, URZ, UPT ;  /* 0x000000ff0500728c */ /* 0x000fe4000bf45270 */
[----:B------:R-:W-:Y:S02]  /*3450*/  UIADD3 UR13, UPT, UPT, UR7, 0x3300, URZ ;  /* 0x00003300070d7890 */ /* 0x000fe4000fffe0ff */
[----:B------:R-:W-:Y:S02]  /*3460*/  UIADD3 UR14, UPT, UPT, UR7, 0xd300, URZ ;  /* 0x0000d300070e7890 */ /* 0x000fe4000fffe0ff */
[----:B----4-:R-:W-:Y:S01]  /*3470*/  UIADD3 UR8, UPT, UPT, UR8, 0x3f, URZ ;  /* 0x0000003f08087890 */ /* 0x010fe2000fffe0ff */
[----:B--2---:R-:W1:Y:S01]  /*3480*/  LDS R2, [UR7+0x140] ;  /* 0x00014007ff027984 */ /* 0x004e620008000800 */
[----:B------:R-:W-:Y:S02]  /*3490*/  USHF.R.U32.HI UR13, URZ, 0x4, UR13 ;  /* 0x00000004ff0d7899 */ /* 0x000fe4000801160d */
[----:B------:R-:W-:-:S02]  /*34a0*/  USHF.R.S32.HI UR6, URZ, 0x1f, UR8 ;  /* 0x0000001fff067899 */ /* 0x000fc40008011408 */
[----:B------:R-:W-:Y:S02]  /*34b0*/  USHF.R.U32.HI UR14, URZ, 0x4, UR14 ;  /* 0x00000004ff0e7899 */ /* 0x000fe4000801160e */
[----:B------:R-:W-:Y:S02]  /*34c0*/  ULEA.HI UR6, UR6, UR8, URZ, 0x6 ;  /* 0x0000000806067291 */ /* 0x000fe4000f8f30ff */
[----:B------:R-:W-:Y:S02]  /*34d0*/  ULOP3.LUT UR13, UR13, 0x3fff, URZ, 0xc0, !UPT ;  /* 0x00003fff0d0d7892 */ /* 0x000fe4000f8ec0ff */
[----:B------:R-:W-:Y:S02]  /*34e0*/  USHF.R.S32.HI UR6, URZ, 0x6, UR6 ;  /* 0x00000006ff067899 */ /* 0x000fe40008011406 */
[----:B------:R-:W-:Y:S02]  /*34f0*/  ULOP3.LUT UR14, UR14, 0x3fff, URZ, 0xc0, !UPT ;  /* 0x00003fff0e0e7892 */ /* 0x000fe4000f8ec0ff */
[----:B------:R-:W-:Y:S01]  /*3500*/  UISETP.LT.AND UP0, UPT, UR6, 0x1, UPT ;  /* 0x000000010600788c */ /* 0x000fe2000bf01270 */
[----:B------:R-:W-:Y:S01]  /*3510*/  UMOV UR28, 0x0 ;  /* 0x00000000001c7882 */ /* 0x000fe20000000000 */
[----:B------:R-:W-:Y:S01]  /*3520*/  UMOV UR29, 0x8100010 ;  /* 0x08100010001d7882 */ /* 0x000fe20000000000 */
[----:B------:R-:W-:-:S02]  /*3530*/  ULOP3.LUT UR13, UR13, 0x10000, URZ, 0xfc, !UPT ;  /* 0x000100000d0d7892 */ /* 0x000fc4000f8efcff */
[----:B------:R-:W-:Y:S02]  /*3540*/  ULOP3.LUT UR14, UR14, 0x10000, URZ, 0xfc, !UPT ;  /* 0x000100000e0e7892 */ /* 0x000fe4000f8efcff */
[----:B------:R-:W-:Y:S01]  /*3550*/  USEL UR20, UR6, 0x1, !UP0 ;  /* 0x0000000106147887 */ /* 0x000fe2000c000000 */
[----:B------:R-:W-:Y:S01]  /*3560*/  UMOV UR26, 0x0 ;  /* 0x00000000001a7882 */ /* 0x000fe20000000000 */
[----:B------:R-:W-:Y:S01]  /*3570*/  UMOV UR27, 0x8100010 ;  /* 0x08100010001b7882 */ /* 0x000fe20000000000 */
[----:B------:R-:W-:Y:S01]  /*3580*/  UMOV UR24, 0x0 ;  /* 0x0000000000187882 */ /* 0x000fe20000000000 */
[----:B------:R-:W-:Y:S01]  /*3590*/  UMOV UR25, 0x8100010 ;  /* 0x0810001000197882 */ /* 0x000fe20000000000 */
[----:B------:R-:W-:Y:S01]  /*35a0*/  UMOV UR22, 0x0 ;  /* 0x0000000000167882 */ /* 0x000fe20000000000 */
[----:B------:R-:W-:Y:S01]  /*35b0*/  UMOV UR23, 0x8100010 ;  /* 0x0810001000177882 */ /* 0x000fe20000000000 */
[----:B-1----:R-:W-:Y:S02]  /*35c0*/  R2UR UR21, R2 ;  /* 0x00000000021572ca */ /* 0x002fe400000e0000 */
[----:B------:R-:W-:-:S13]  /*35d0*/  CS2R R2, SRZ ;  /* 0x0000000000027805 */ /* 0x000fda000001ff00 */
.L_x_75:
[C---:B------:R-:W-:Y:S02]  /*35e0*/  LEA R0, R8.reuse, UR7, 0x3 ;  /* 0x0000000708007c11 */ /* 0x040fe4000f8e18ff */
[----:B------:R-:W-:Y:S02]  /*35f0*/  SHF.L.U32 R5, R3, 0x1f, RZ ;  /* 0x0000001f03057819 */ /* 0x000fe400000006ff */
[----:B------:R-:W-:Y:S02]  /*3600*/  LEA R4, R8, UR7, 0x4 ;  /* 0x0000000708047c11 */ /* 0x000fe4000f8e20ff */
[----:B------:R-:W1:Y:S02]  /*3610*/  SYNCS.PHASECHK.TRANS64.TRYWAIT P0, [R0+URZ+0x90], R5 ;  /* 0x00009005000075a7 */ /* 0x000e6400080011ff */
[----:B-1-34-:R-:W-:Y:S05]  /*3620*/  @!P0 BRA `(.L_x_68) ;  /* 0x0000004400848947 */ /* 0x01afea0003800000 */
.L_x_154:
[----:B-1----:R-:W1:Y:S01]  /*3630*/  LDS.128 R4, [R4+0x120] ;  /* 0x0001200004047984 */ /* 0x002e620000000c00 */
[----:B------:R-:W-:Y:S02]  /*3640*/  VIADD R0, R0, 0xa0 ;  /* 0x000000a000007836 */ /* 0x000fe40000000000 */
[----:B------:R-:W-:Y:S01]  /*3650*/  VIADD R8, R8, 0x1 ;  /* 0x0000000108087836 */ /* 0x000fe20000000000 */
[----:B------:R-:W-:Y:S01]  /*3660*/  @!PT LDS RZ, [RZ] ;  /* 0x00000000fffff984 */ /* 0x000fe20000000800 */
[----:B------:R-:W-:Y:S01]  /*3670*/  @!PT LDS RZ, [RZ] ;  /* 0x00000000fffff984 */ /* 0x000fe20000000800 */
[----:B------:R-:W-:Y:S01]  /*3680*/  @!PT LDS RZ, [RZ] ;  /* 0x00000000fffff984 */ /* 0x000fe20000000800 */
[----:B------:R-:W-:Y:S01]  /*3690*/  @!PT LDS RZ, [RZ] ;  /* 0x00000000fffff984 */ /* 0x000fe20000000800 */
[----:B------:R2:W-:Y:S06]  /*36a0*/  MEMBAR.ALL.CTA ;  /* 0x0000000000007992 */ /* 0x0005ec0000008000 */
[----:B--2---:R-:W2:Y:S01]  /*36b0*/  FENCE.VIEW.ASYNC.S ;  /* 0x00000000000073c6 */ /* 0x004ea20000000000 */
[----:B------:R-:W-:-:S04]  /*36c0*/  PRMT R0, RZ, 0x654, R0 ;  /* 0x00000654ff007816 */ /* 0x000fc80000000000 */
[----:B--2---:R2:W-:Y:S01]  /*36d0*/  SYNCS.ARRIVE.TRANS64.RED.A1T0 RZ, [R0+URZ], RZ ;  /* 0x000000ff00ff79a7 */ /* 0x0045e200081004ff */
[----:B-1----:R-:W-:Y:S01]  /*36e0*/  LOP3.LUT P1, RZ, R6, 0x1, RZ, 0xc0, !PT ;  /* 0x0000000106ff7812 */ /* 0x002fe2000782c0ff */
[----:B--2---:R-:W-:-:S12]  /*36f0*/  BRA.U UP2, `(.L_x_69) ;  /* 0x0000000502087547 */ /* 0x004fd8000b800000 */
[----:B------:R-:W1:Y:S01]  /*3700*/  LDCU UR8, c[0x0][0x38c] ;  /* 0x00007180ff0877ac */ /* 0x000e620008000800 */
[----:B------:R-:W-:Y:S02]  /*3710*/  PLOP3.LUT P2, PT, PT, PT, PT, 0x80, 0x8 ;  /* 0x000000000008781c */ /* 0x000fe40003f4f070 */
[----:B------:R-:W-:Y:S01]  /*3720*/  SHF.L.U32 R5, R9, 0x1f, RZ ;  /* 0x0000001f09057819 */ /* 0x000fe200000006ff */
[----:B------:R-:W-:Y:S02]  /*3730*/  ULEA UR9, UR19, UR7, 0x3 ;  /* 0x0000000713097291 */ /* 0x000fe4000f8e18ff */
[----:B------:R-:W-:Y:S02]  /*3740*/  ULEA UR10, UR19, UR21, 0x5 ;  /* 0x00000015130a7291 */ /* 0x000fe4000f8e28ff */
[----:B-1----:R-:W-:-:S06]  /*3750*/  UISETP.GE.AND UP0, UPT, UR8, 0x1, UPT ;  /* 0x000000010800788c */ /* 0x002fcc000bf06270 */
[----:B------:R-:W-:-:S05]  /*3760*/  PLOP3.LUT P0, PT, PT, PT, UP0, 0x80, 0x8 ;  /* 0x000000000008781c */ /* 0x000fca0003f0f008 */
[----:B------:R-:W-:-:S08]  /*3770*/  @UP0 ULEA UR8, UR18, UR7, 0x3 ;  /* 0x0000000712080291 */ /* 0x000fd0000f8e18ff */
[----:B------:R-:W-:-:S04]  /*3780*/  @P0 SHF.L.U32 R0, R2, 0x1f, RZ ;  /* 0x0000001f02000819 */ /* 0x000fc800000006ff */
[----:B------:R1:W2:Y:S01]  /*3790*/  @P0 SYNCS.PHASECHK.TRANS64.TRYWAIT P2, [UR8], R0 ;  /* 0x00000000ff0005a7 */ /* 0x0002a20008041108 */
[----:B------:R-:W3:Y:S02]  /*37a0*/  SYNCS.PHASECHK.TRANS64.TRYWAIT P0, [UR9+0xd0], R5 ;  /* 0x0000d005ff0075a7 */ /* 0x000ee40008001109 */
[----:B-123--:R-:W-:Y:S05]  /*37b0*/  @!P0 BRA `(.L_x_70) ;  /* 0x0000004400348947 */ /* 0x00efea0003800000 */
.L_x_156:
[----:B------:R-:W-:Y:S01]  /*37c0*/  UMOV UR16, UR17 ;  /* 0x0000001100107c82 */ /* 0x000fe20008000000 */
[----:B------:R-:W-:Y:S05]  /*37d0*/  BRA.U !UP0, `(.L_x_71) ;  /* 0x0000000108c07547 */ /* 0x000fea000b800000 */
[----:B------:R-:W-:Y:S02]  /*37e0*/  UIADD3 UR16, UPT, UPT, UR20, UR17, URZ ;  /* 0x0000001114107290 */ /* 0x000fe4000fffe0ff */
[----:B------:R-:W-:Y:S01]  /*37f0*/  UPLOP3.LUT UP3, UPT, UPT, UPT, UPT, 0x40, 0x4 ;  /* 0x000000000004789c */ /* 0x000fe20003f6e870 */
[----:B------:R-:W-:Y:S01]  /*3800*/  UMOV UR15, UR6 ;  /* 0x00000006000f7c82 */ /* 0x000fe20008000000 */
[----:B------:R-:W-:-:S09]  /*3810*/  UMOV UR46, UR18 ;  /* 0x00000012002e7c82 */ /* 0x000fd20008000000 */
.L_x_74:
[----:B--2---:R-:W-:Y:S01]  /*3820*/  ULEA UR8, UR46, UR7, 0x3 ;  /* 0x000000072e087291 */ /* 0x004fe2000f8e18ff */
[----:B---3--:R-:W-:Y:S11]  /*3830*/  @P2 BRA `(.L_x_72) ;  /* 0x00000000000c2947 */ /* 0x008ff60003800000 */
[----:B-1----:R-:W-:Y:S04]  /*3840*/  SHF.L.U32 R5, R2, 0x1f, RZ ;  /* 0x0000001f02057819 */ /* 0x002fe800000006ff */
[----:B------:R-:W1:Y:S02]  /*3850*/  SYNCS.PHASECHK.TRANS64.TRYWAIT P0, [UR8], R5 ;  /* 0x00000005ff0075a7 */ /* 0x000e640008001108 */
[----:B-1----:R-:W-:Y:S05]  /*3860*/  @!P0 BRA `(.L_x_73) ;  /* 0x0000004400208947 */ /* 0x002fea0003800000 */
.L_x_72:
[----:B------:R-:W-:Y:S01]  /*3870*/  UISETP.NE.AND UP0, UPT, UR15, 0x1, UPT ;  /* 0x000000010f00788c */ /* 0x000fe2000bf05270 */
[----:B------:R-:W-:Y:S01]  /*3880*/  PLOP3.LUT P2, PT, PT, PT, PT, 0x80, 0x8 ;  /* 0x000000000008781c */ /* 0x000fe20003f4f070 */
[----:B------:R-:W-:Y:S02]  /*3890*/  UIADD3 UR18, UPT, UPT, UR46, 0x1, URZ ;  /* 0x000000012e127890 */ /* 0x000fe4000fffe0ff */
[----:B------:R-:W-:Y:S02]  /*38a0*/  ULEA UR32, UR46, UR14, 0x8 ;  /* 0x0000000e2e207291 */ /* 0x000fe4000f8e40ff */
[----:B------:R-:W-:Y:S01]  /*38b0*/  UISETP.NE.AND UP1, UPT, UR18, 0x5, UPT ;  /* 0x000000051200788c */ /* 0x000fe2000bf25270 */
[----:B------:R-:W-:Y:S01]  /*38c0*/  PLOP3.LUT P0, PT, PT, PT, UP0, 0x80, 0x8 ;  /* 0x000000000008781c */ /* 0x000fe20003f0f008 */
[----:B------:R-:W-:Y:S02]  /*38d0*/  UIADD3 UR44, UPT, UPT, UR32, 0x2, URZ ;  /* 0x00000002202c7890 */ /* 0x000fe4000fffe0ff */
[----:B------:R-:W-:Y:S02]  /*38e0*/  USEL UR31, URZ, 0x1, UP1 ;  /* 0x00000001ff1f7887 */ /* 0x000fe40008800000 */
[----:B------:R-:W-:Y:S02]  /*38f0*/  USEL UR18, UR18, URZ, UP1 ;  /* 0x000000ff12127287 */ /* 0x000fe40008800000 */
[----:B------:R-:W-:Y:S02]  /*3900*/  UIADD3 UR40, UPT, UPT, UR32, 0x4, URZ ;  /* 0x0000000420287890 */ /* 0x000fe4000fffe0ff */
[----:B------:R-:W-:Y:S01]  /*3910*/  @UP0 ULEA UR30, UR18, UR7, 0x3 ;  /* 0x00000007121e0291 */ /* 0x000fe2000f8e18ff */
[----:B------:R-:W-:Y:S01]  /*3920*/  LOP3.LUT R2, R2, UR31, RZ, 0x3c, !PT ;  /* 0x0000001f02027c12 */ /* 0x000fe2000f8e3cff */
[----:B------:R-:W-:Y:S02]  /*3930*/  UIADD3 UR36, UPT, UPT, UR32, 0x6, URZ ;  /* 0x0000000620247890 */ /* 0x000fe4000fffe0ff */
[----:B------:R-:W-:Y:S01]  /*3940*/  UIADD3 UR8, UPT, UPT, UR8, 0x28, URZ ;  /* 0x0000002808087890 */ /* 0x000fe2000fffe0ff */
[----:B-1----:R-:W-:Y:S01]  /*3950*/  @P0 SHF.L.U32 R0, R2, 0x1f, RZ ;  /* 0x0000001f02000819 */ /* 0x002fe200000006ff */
[----:B------:R-:W-:Y:S02]  /*3960*/  UIADD3 UR17, UPT, UPT, UR17, 0x1, URZ ;  /* 0x0000000111117890 */ /* 0x000fe4000fffe0ff */
[----:B------:R-:W-:Y:S01]  /*3970*/  UIADD3 UR15, UPT, UPT, UR15, -0x1, URZ ;  /* 0xffffffff0f0f7890 */ /* 0x000fe2000fffe0ff */
[----:B------:R2:W3:Y:S01]  /*3980*/  @P0 SYNCS.PHASECHK.TRANS64.TRYWAIT P2, [UR30], R0 ;  /* 0x00000000ff0005a7 */ /* 0x0004e2000804111e */
[----:B------:R-:W-:Y:S02]  /*3990*/  ULEA UR30, UR46, UR13, 0x9 ;  /* 0x0000000d2e1e7291 */ /* 0x000fe4000f8e48ff */
[----:B------:R-:W-:Y:S02]  /*39a0*/  UISETP.NE.AND UP0, UPT, UR17, UR16, UPT ;  /* 0x000000101100728c */ /* 0x000fe4000bf05270 */
[----:B------:R-:W-:Y:S02]  /*39b0*/  UIADD3 UR42, UPT, UPT, UR30, 0x2, URZ ;  /* 0x000000021e2a7890 */ /* 0x000fe4000fffe0ff */
[----:B------:R-:W-:Y:S02]  /*39c0*/  UIADD3 UR38, UPT, UPT, UR30, 0x4, URZ ;  /* 0x000000041e267890 */ /* 0x000fe4000fffe0ff */
[----:B------:R-:W-:Y:S01]  /*39d0*/  UIADD3 UR34, UPT, UPT, UR30, 0x6, URZ ;  /* 0x000000061e227890 */ /* 0x000fe2000fffe0ff */
[----:B------:R-:W-:Y:S01]  /*39e0*/  UMOV UR33, 0x40004040 ;  /* 0x4000404000217882 */ /* 0x000fe20000000000 */
[----:B------:R-:W-:Y:S01]  /*39f0*/  UMOV UR31, 0x40004040 ;  /* 0x40004040001f7882 */ /* 0x000fe20000000000 */
[----:B------:R-:W-:Y:S01]  /*3a00*/  UMOV UR45, 0x40004040 ;  /* 0x40004040002d7882 */ /* 0x000fe20000000000 */
[----:B------:R2:W-:Y:S01]  /*3a10*/  UTCHMMA.2CTA gdesc[UR30], gdesc[UR32], tmem[UR10], tmem[UR28], idesc[UR29], UP3 ;  /* 0x00ff1c201e0075ea */ /* 0x0005e20009a0000a */
[----:B------:R-:W-:Y:S01]  /*3a20*/  UPLOP3.LUT UP3, UPT, UPT, UPT, UPT, 0x80, 0x8 ;  /* 0x000000000008789c */ /* 0x000fe20003f6f070 */
[----:B------:R-:W-:Y:S01]  /*3a30*/  UMOV UR43, 0x40004040 ;  /* 0x40004040002b7882 */ /* 0x000fe20000000000 */
[----:B------:R-:W-:Y:S01]  /*3a40*/  UMOV UR41, 0x40004040 ;  /* 0x4000404000297882 */ /* 0x000fe20000000000 */
[----:B------:R2:W-:Y:S01]  /*3a50*/  UTCHMMA.2CTA gdesc[UR42], gdesc[UR44], tmem[UR10], tmem[UR26], idesc[UR27], UPT ;  /* 0x00ff1a2c2a0075ea */ /* 0x0005e2000ba0000a */
[----:B------:R-:W-:Y:S01]  /*3a60*/  UMOV UR39, 0x40004040 ;  /* 0x4000404000277882 */ /* 0x000fe20000000000 */
[----:B------:R-:W-:Y:S01]  /*3a70*/  UMOV UR37, 0x40004040 ;  /* 0x4000404000257882 */ /* 0x000fe20000000000 */
[----:B------:R-:W-:Y:S01]  /*3a80*/  UMOV UR35, 0x40004040 ;  /* 0x4000404000237882 */ /* 0x000fe20000000000 */
[----:B------:R2:W-:Y:S01]  /*3a90*/  UTCHMMA.2CTA gdesc[UR38], gdesc[UR40], tmem[UR10], tmem[UR24], idesc[UR25], UPT ;  /* 0x00ff1828260075ea */ /* 0x0005e2000ba0000a */
[----:B------:R2:W-:Y:S01]  /*3aa0*/  UTCHMMA.2CTA gdesc[UR34], gdesc[UR36], tmem[UR10], tmem[UR22], idesc[UR23], UPT ;  /* 0x00ff1624220075ea */ /* 0x0005e2000ba0000a */
[----:B------:R2:W-:Y:S01]  /*3ab0*/  UTCBAR.2CTA.MULTICAST [UR8], URZ, UR12 ;  /* 0x000000ff080073e9 */ /* 0x0005e2000820080c */
[----:B------:R-:W-:Y:S01]  /*3ac0*/  UMOV UR46, UR18 ;  /* 0x00000012002e7c82 */ /* 0x000fe20008000000 */
[----:B------:R-:W-:Y:S05]  /*3ad0*/  BRA.U UP0, `(.L_x_74) ;  /* 0xfffffffd00507547 */ /* 0x000fea000b83ffff */
.L_x_71:
[----:B------:R-:W-:Y:S01]  /*3ae0*/  UIADD3 UR9, UPT, UPT, UR9, 0xb0, URZ ;  /* 0x000000b009097890 */ /* 0x000fe2000fffe0ff */
[----:B------:R-:W-:-:S08]  /*3af0*/  UMOV UR17, UR16 ;  /* 0x0000001000117c82 */ /* 0x000fd00008000000 */
[----:B------:R4:W-:Y:S01]  /*3b00*/  UTCBAR.2CTA.MULTICAST [UR9], URZ, UR11 ;  /* 0x000000ff090073e9 */ /* 0x0009e2000820080b */
[----:B------:R-:W-:Y:S02]  /*3b10*/  NOP ;  /* 0x0000000000007918 */ /* 0x000fe40000000000 */
.L_x_69:
[----:B------:R-:W-:Y:S01]  /*3b20*/  UIADD3 UR19, UPT, UPT, UR19, 0x1, URZ ;  /* 0x0000000113137890 */ /* 0x000fe2000fffe0ff */
[----:B------:R-:W-:-:S03]  /*3b30*/  ISETP.NE.AND P0, PT, R8, 0x2, PT ;  /* 0x000000020800780c */ /* 0x000fc60003f05270 */
[----:B------:R-:W-:Y:S01]  /*3b40*/  UISETP.NE.AND UP0, UPT, UR19, 0x4, UPT ;  /* 0x000000041300788c */ /* 0x000fe2000bf05270 */
[----:B-12---:R-:W-:Y:S02]  /*3b50*/  SEL R0, RZ, 0x1, P0 ;  /* 0x00000001ff007807 */ /* 0x006fe40000000000 */
[----:B------:R-:W-:Y:S01]  /*3b60*/  SEL R8, R8, RZ, P0 ;  /* 0x000000ff08087207 */ /* 0x000fe20000000000 */
[----:B------:R-:W-:Y:S01]  /*3b70*/  USEL UR8, URZ, 0x1, UP0 ;  /* 0x00000001ff087887 */ /* 0x000fe20008000000 */
[----:B------:R-:W-:Y:S01]  /*3b80*/  LOP3.LUT R3, R3, R0, RZ, 0x3c, !PT ;  /* 0x0000000003037212 */ /* 0x000fe200078e3cff */
[----:B------:R-:W-:-:S04]  /*3b90*/  USEL UR19, UR19, URZ, UP0 ;  /* 0x000000ff13137287 */ /* 0x000fc80008000000 */
[----:B------:R-:W-:Y:S01]  /*3ba0*/  LOP3.LUT R9, R9, UR8, RZ, 0x3c, !PT ;  /* 0x0000000809097c12 */ /* 0x000fe2000f8e3cff */
[----:B------:R-:W-:Y:S07]  /*3bb0*/  @P1 BRA `(.L_x_75) ;  /* 0xfffffff800881947 */ /* 0x000fee000383ffff */
[----:B------:R-:W1:Y:S01]  /*3bc0*/  S2UR UR6, SR_CgaCtaId ;  /* 0x00000000000679c3 */ /* 0x000e620000008800 */
[----:B------:R-:W-:Y:S01]  /*3bd0*/  ELECT P0, URZ, PT ;  /* 0x0000000000ff782f */ /* 0x000fe20003800000 */
[----:B------:R-:W-:Y:S01]  /*3be0*/  HFMA2 R0, -RZ, RZ, 0, 5.9604644775390625e-08 ;  /* 0x00000001ff007431 */ /* 0x000fe200000001ff */
[----:B------:R-:W-:-:S05]  /*3bf0*/  UMOV UR8, 0x40 ;  /* 0x0000004000087882 */ /* 0x000fca0000000000 */
[----:B------:R-:W-:Y:S01]  /*3c00*/  UVIRTCOUNT.DEALLOC.SMPOOL 0x80 ;  /* 0x000000800000784c */ /* 0x000fe20000000000 */
[----:B------:R-:W-:Y:S02]  /*3c10*/  UISETP.NE.AND UP0, UPT, UR5, URZ, UPT ;  /* 0x000000ff0500728c */ /* 0x000fe4000bf05270 */
[----:B-1----:R-:W-:-:S09]  /*3c20*/  ULEA UR6, UR6, UR8, 0x18 ;  /* 0x0000000806067291 */ /* 0x002fd2000f8ec0ff */
[----:B------:R1:W-:Y:S01]  /*3c30*/  @P0 STS.U8 [UR6+0x1c], R0 ;  /* 0x00001c00ff000988 */ /* 0x0003e20008000006 */
[----:B------:R-:W-:Y:S05]  /*3c40*/  BRA.U UP0, `(.L_x_76) ;  /* 0x0000000100a07547 */ /* 0x000fea000b800000 */
[----:B------:R-:W-:Y:S01]  /*3c50*/  UIADD3 UR5, UPT, UPT, UR7, 0xd0, URZ ;  /* 0x000000d007057890 */ /* 0x000fe2000fffe0ff */
[----:B------:R-:W-:-:S03]  /*3c60*/  SHF.L.U32 R3, R9, 0x1f, RZ ;  /* 0x0000001f09037819 */ /* 0x000fc600000006ff */
[----:B------:R-:W-:-:S09]  /*3c70*/  ULEA UR8, UR19, UR5, 0x3 ;  /* 0x0000000513087291 */ /* 0x000fd2000f8e18ff */
[----:B------:R-:W2:Y:S02]  /*3c80*/  SYNCS.PHASECHK.TRANS64.TRYWAIT P0, [UR8], R3 ;  /* 0x00000003ff0075a7 */ /* 0x000ea40008001108 */
[----:B--2---:R-:W-:Y:S05]  /*3c90*/  @!P0 BRA `(.L_x_77) ;  /* 0x00000040002c8947 */ /* 0x004fea0003800000 */
.L_x_159:
[----:B----4-:R-:W-:-:S04]  /*3ca0*/  UIADD3 UR9, UPT, UPT, UR19, 0x1, URZ ;  /* 0x0000000113097890 */ /* 0x010fc8000fffe0ff */
        /* <DEDUP_REMOVED lines=8> */
.L_x_161:
        /* <DEDUP_REMOVED lines=9> */
.L_x_163:
[----:B------:R-:W-:-:S04]  /*3dc0*/  UIADD3 UR9, UPT, UPT, UR9, 0x1, URZ ;  /* 0x0000000109097890 */ /* 0x000fc8000fffe0ff */
[----:B------:R-:W-:-:S04]  /*3dd0*/  UISETP.NE.AND UP1, UPT, UR9, 0x4, UPT ;  /* 0x000000040900788c */ /* 0x000fc8000bf25270 */
[----:B------:R-:W-:Y:S02]  /*3de0*/  USEL UR8, URZ, 0x1, UP1 ;  /* 0x00000001ff087887 */ /* 0x000fe40008800000 */
[----:B------:R-:W-:-:S04]  /*3df0*/  USEL UR9, UR9, URZ, UP1 ;  /* 0x000000ff09097287 */ /* 0x000fc80008800000 */
[----:B------:R-:W-:Y:S01]  /*3e00*/  ULEA UR9, UR9, UR5, 0x3 ;  /* 0x0000000509097291 */ /* 0x000fe2000f8e18ff */
[----:B-1----:R-:W-:-:S04]  /*3e10*/  LOP3.LUT R3, R2, UR8, RZ, 0x3c, !PT ;  /* 0x0000000802037c12 */ /* 0x002fc8000f8e3cff */
[----:B------:R-:W-:Y:S01]  /*3e20*/  SHF.L.U32 R3, R3, 0x1f, RZ ;  /* 0x0000001f03037819 */ /* 0x000fe200000006ff */
[----:B------:R-:W-:-:S04]  /*3e30*/  IMAD.U32 R0, RZ, RZ, UR9 ;  /* 0x00000009ff007e24 */ /* 0x000fc8000f8e00ff */
[----:B------:R1:W2:Y:S03]  /*3e40*/  SYNCS.PHASECHK.TRANS64.TRYWAIT P0, [R0+URZ], R3 ;  /* 0x00000003000075a7 */ /* 0x0002a600080011ff */
[----:B--2---:R-:W-:Y:S05]  /*3e50*/  @!P0 NANOSLEEP.SYNCS 0x989680 ;  /* 0x009896800000895d */ /* 0x004fea0003900000 */
[----:B------:R-:W2:Y:S02]  /*3e60*/  @!P0 SYNCS.PHASECHK.TRANS64 P0, [R0+URZ], R3 ;  /* 0x00000003000085a7 */ /* 0x000ea400080010ff */
[----:B--2---:R-:W-:Y:S05]  /*3e70*/  @P0 BRA `(.L_x_80) ;  /* 0x0000000000200947 */ /* 0x004fea0003800000 */
.L_x_81:
[----:B--2---:R2:W4:Y:S02]  /*3e80*/  SYNCS.PHASECHK.TRANS64.TRYWAIT P0, [R0+URZ], R3 ;  /* 0x00000003000075a7 */ /* 0x00452400080011ff */
[----:B----4-:R-:W-:Y:S05]  /*3e90*/  @!P0 NANOSLEEP.SYNCS 0x989680 ;  /* 0x009896800000895d */ /* 0x010fea0003900000 */
[----:B------:R-:W4:Y:S02]  /*3ea0*/  @!P0 SYNCS.PHASECHK.TRANS64 P0, [R0+URZ], R3 ;  /* 0x00000003000085a7 */ /* 0x000f2400080010ff */
[----:B----4-:R-:W-:Y:S05]  /*3eb0*/  @!P0 BRA `(.L_x_81) ;  /* 0xfffffffc00f08947 */ /* 0x010fea000383ffff */
[----:B------:R-:W-:Y:S05]  /*3ec0*/  BRA `(.L_x_80) ;  /* 0x00000000000c7947 */ /* 0x000fea0003800000 */
.L_x_76:
[----:B------:R-:W-:-:S04]  /*3ed0*/  UIADD3 UR5, UPT, UPT, UR7, 0x110, URZ ;  /* 0x0000011007057890 */ /* 0x000fc8000fffe0ff */
[----:B------:R-:W-:-:S09]  /*3ee0*/  UPRMT UR5, UR4, 0x654, UR5 ;  /* 0x0000065404057896 */ /* 0x000fd20008000005 */
[----:B------:R-:W-:Y:S03]  /*3ef0*/  SYNCS.ARRIVE.TRANS64.RED.A1T0 RZ, [UR5], RZ ;  /* 0x000000ffffff79a7 */ /* 0x000fe60008100405 */
.L_x_80:
[----:B-12---:R-:W-:Y:S01]  /*3f00*/  SHF.L.U32 R3, RZ, 0x1f, RZ ;  /* 0x0000001fff037819 */ /* 0x006fe200000006ff */
[----:B------:R-:W-:Y:S01]  /*3f10*/  UIADD3 UR5, UPT, UPT, UR7, 0x110, URZ ;  /* 0x0000011007057890 */ /* 0x000fe2000fffe0ff */
[----:B------:R-:W-:Y:S02]  /*3f20*/  PLOP3.LUT P0, PT, PT, PT, UP0, 0x80, 0x8 ;  /* 0x000000000008781c */ /* 0x000fe40003f0f008 */
[----:B------:R-:W1:Y:S02]  /*3f30*/  SYNCS.PHASECHK.TRANS64.TRYWAIT P1, [UR7+0x110], R3 ;  /* 0x00011003ff0075a7 */ /* 0x000e640008021107 */
[----:B-1----:R-:W-:Y:S09]  /*3f40*/  @!P1 BRA `(.L_x_82) ;  /* 0x0000003c00c89947 */ /* 0x002ff20003800000 */
.L_x_165:
[----:B------:R-:W-:Y:S01]  /*3f50*/  @!UP0 UPRMT UR5, UR4, 0x654, UR5 ;  /* 0x0000065404058896 */ /* 0x000fe20008000005 */
[----:B------:R-:W-:Y:S02]  /*3f60*/  UMOV UR8, 0xffff ;  /* 0x0000ffff00087882 */ /* 0x000fe40000000000 */
[----:B------:R-:W-:-:S06]  /*3f70*/  UMOV UR4, 0x1 ;  /* 0x0000000100047882 */ /* 0x000fcc0000000000 */
[----:B------:R-:W-:Y:S01]  /*3f80*/  @!P0 SYNCS.ARRIVE.TRANS64.RED.A1T0 RZ, [UR5], RZ ;  /* 0x000000ffffff89a7 */ /* 0x000fe20008100405 */
[----:B------:R-:W-:Y:S01]  /*3f90*/  NOP ;  /* 0x0000000000007918 */ /* 0x000fe20000000000 */
[----:B-1----:R-:W1:Y:S01]  /*3fa0*/  LDS R0, [UR6+0x14] ;  /* 0x00001406ff007984 */ /* 0x002e620008000800 */
[----:B------:R-:W-:-:S04]  /*3fb0*/  ULOP3.LUT UR5, UR21, 0xffff, URZ, 0xc0, !UPT ;  /* 0x0000ffff15057892 */ /* 0x000fc8000f8ec0ff */
[----:B------:R-:W-:-:S04]  /*3fc0*/  USHF.R.U32.HI UR5, URZ, 0x5, UR5 ;  /* 0x00000005ff057899 */ /* 0x000fc80008011605 */
[----:B------:R-:W-:Y:S02]  /*3fd0*/  USHF.L.U32 UR8, UR8, UR5, URZ ;  /* 0x0000000508087299 */ /* 0x000fe400080006ff */
[----:B------:R-:W-:-:S04]  /*3fe0*/  USHF.L.U32 UR4, UR4, UR5, URZ ;  /* 0x0000000504047299 */ /* 0x000fc800080006ff */
[----:B-1----:R-:W-:-:S04]  /*3ff0*/  LOP3.LUT R0, R0, UR8, RZ, 0xc0, !PT ;  /* 0x0000000800007c12 */ /* 0x002fc8000f8ec0ff */
[----:B------:R-:W-:-:S13]  /*4000*/  ISETP.NE.AND P0, PT, R0, UR8, PT ;  /* 0x0000000800007c0c */ /* 0x000fda000bf05270 */
[----:B------:R-:W-:Y:S05]  /*4010*/  @P0 BRA `(.L_x_83) ;  /* 0x0000000000580947 */ /* 0x000fea0003800000 */
[----:B------:R-:W1:Y:S02]  /*4020*/  LDS R0, [UR6+0x18] ;  /* 0x00001806ff007984 */ /* 0x000e640008000800 */
[----:B-1----:R-:W-:-:S04]  /*4030*/  LOP3.LUT R0, R0, UR4, RZ, 0xc0, !PT ;  /* 0x0000000400007c12 */ /* 0x002fc8000f8ec0ff */
[----:B------:R-:W-:-:S13]  /*4040*/  ISETP.NE.AND P0, PT, R0, UR4, PT ;  /* 0x0000000400007c0c */ /* 0x000fda000bf05270 */
[----:B------:R-:W-:Y:S05]  /*4050*/  @P0 BRA `(.L_x_84) ;  /* 0x00000000003c0947 */ /* 0x000fea0003800000 */
[----:B------:R-:W1:Y:S01]  /*4060*/  S2R R2, SR_LANEID ;  /* 0x0000000000027919 */ /* 0x000e620000000000 */
[----:B------:R-:W-:Y:S01]  /*4070*/  ULOP3.LUT UR8, URZ, UR8, URZ, 0x33, !UPT ;  /* 0x00000008ff087292 */ /* 0x000fe2000f8e33ff */
[----:B------:R-:W-:Y:S01]  /*4080*/  LOP3.LUT R4, RZ, UR4, RZ, 0x33, !PT ;  /* 0x00000004ff047c12 */ /* 0x000fe2000f8e33ff */
[----:B------:R-:W-:Y:S02]  /*4090*/  VOTEU.ANY UR7, UPT, PT ;  /* 0x0000000000077886 */ /* 0x000fe400038e0100 */
[----:B------:R-:W-:Y:S01]  /*40a0*/  UFLO.U32 UR7, UR7 ;  /* 0x00000007000772bd */ /* 0x000fe200080e0000 */
[----:B------:R-:W2:Y:S01]  /*40b0*/  REDUX UR4, R4 ;  /* 0x00000000040473c4 */ /* 0x000ea20000000000 */
[----:B------:R-:W-:-:S06]  /*40c0*/  IMAD.U32 R0, RZ, RZ, UR8 ;  /* 0x00000008ff007e24 */ /* 0x000fcc000f8e00ff */
[----:B------:R1:W-:Y:S01]  /*40d0*/  UTCATOMSWS.AND URZ, UR8 ;  /* 0x0000000800ff79e3 */ /* 0x0003e20008000000 */
[----:B------:R-:W3:Y:S01]  /*40e0*/  REDUX UR5, R0 ;  /* 0x00000000000573c4 */ /* 0x000ee20000000000 */
[----:B-1----:R-:W-:Y:S01]  /*40f0*/  ISETP.EQ.U32.AND P0, PT, R2, UR7, PT ;  /* 0x0000000702007c0c */ /* 0x002fe2000bf02070 */
[----:B--2---:R-:W-:Y:S01]  /*4100*/  IMAD.U32 R2, RZ, RZ, UR4 ;  /* 0x00000004ff027e24 */ /* 0x004fe2000f8e00ff */
[----:B---3--:R-:W-:-:S11]  /*4110*/  MOV R3, UR5 ;  /* 0x0000000500037c02 */ /* 0x008fd60008000f00 */
[----:B------:R1:W-:Y:S04]  /*4120*/  @P0 ATOMS.AND RZ, [UR6+0x14], R3 ;  /* 0x00001403ffff098c */ /* 0x0003e8000a800006 */
[----:B------:R1:W-:Y:S01]  /*4130*/  @P0 ATOMS.AND RZ, [UR6+0x18], R2 ;  /* 0x00001802ffff098c */ /* 0x0003e2000a800006 */
[----:B------:R-:W-:Y:S05]  /*4140*/  BRA `(.L_x_85) ;  /* 0x0000000000147947 */ /* 0x000fea0003800000 */
.L_x_84:
[----:B------:R-:W-:Y:S02]  /*4150*/  MOV R2, 0x4170 ;  /* 0x0000417000027802 */ /* 0x000fe40000000f00 */
[----:B---345:R-:W-:Y:S05]  /*4160*/  CALL.REL.NOINC `($__internal_0_$__cuda_sm10x_tcgen05_guardrail_trap_col_being_dealloced_not_returned_by_alloc) ;  /* 0x0000004000347944 */ /* 0x038fea0003c00000 */
[----:B------:R-:W-:Y:S05]  /*4170*/  BRA `(.L_x_85) ;  /* 0x0000000000087947 */ /* 0x000fea0003800000 */
.L_x_83:
[----:B------:R-:W-:Y:S02]  /*4180*/  MOV R2, 0x41a0 ;  /* 0x000041a000027802 */ /* 0x000fe40000000f00 */
[----:B---345:R-:W-:Y:S05]  /*4190*/  CALL.REL.NOINC `($__internal_2_$__cuda_sm10x_tcgen05_guardrail_trap_unallocated_columns_being_dealloced) ;  /* 0x0000004000407944 */ /* 0x038fea0003c00000 */
.L_x_85:
[----:B------:R-:W-:Y:S01]  /*41a0*/  NOP ;  /* 0x0000000000007918 */ /* 0x000fe20000000000 */
[----:B----4-:R-:W-:Y:S05]  /*41b0*/  EXIT ;  /* 0x000000000000794d */ /* 0x010fea0003800000 */
.L_x_56:
[----:B------:R-:W-:-:S09]  /*41c0*/  UISETP.NE.OR UP5, UPT, UR10, 0x3, !UP5 ;  /* 0x000000030a00788c */ /* 0x000fd2000efa5670 */
[----:B------:R-:W-:Y:S05]  /*41d0*/  BRA.U UP5, `(.L_x_86) ;  /* 0x0000000d05e87547 */ /* 0x000fea000b800000 */
[----:B------:R-:W1:Y:S01]  /*41e0*/  LDC R0, c[0x0][0xb30] ;  /* 0x0002cc00ff007b82 */ /* 0x000e620000000800 */
[----:B------:R-:W2:Y:S01]  /*41f0*/  LDCU.64 UR8, c[0x0][0x888] ;  /* 0x00011100ff0877ac */ /* 0x000ea20008000a00 */
[----:B------:R-:W-:Y:S02]  /*4200*/  HFMA2 R25, -RZ, RZ, 0, 0 ;  /* 0x00000000ff197431 */ /* 0x000fe400000001ff */
[----:B------:R-:W-:Y:S01]  /*4210*/  IMAD.MOV.U32 R34, RZ, RZ, 0x1 ;  /* 0x00000001ff227424 */ /* 0x000fe200078e00ff */
[----:B------:R-:W-:Y:S01]  /*4220*/  MOV R23, 0x1000 ;  /* 0x0000100000177802 */ /* 0x000fe20000000f00 */
[----:B------:R-:W3:Y:S01]  /*4230*/  LDCU.64 UR4, c[0x0][0x890] ;  /* 0x00011200ff0477ac */ /* 0x000ee20008000a00 */
[----:B------:R-:W-:Y:S01]  /*4240*/  IMAD.MOV.U32 R27, RZ, RZ, RZ ;  /* 0x000000ffff1b7224 */ /* 0x000fe200078e00ff */
[----:B------:R-:W4:Y:S01]  /*4250*/  LDC R19, c[0x0][0x370] ;  /* 0x0000dc00ff137b82 */ /* 0x000f220000000800 */
[----:B------:R-:W-:Y:S01]  /*4260*/  UMOV UR7, 0x400 ;  /* 0x0000040000077882 */ /* 0x000fe20000000000 */
[----:B------:R-:W-:-:S02]  /*4270*/  UPLOP3.LUT UP1, UPT, UPT, UPT, UPT, 0x40, 0x4 ;  /* 0x000000000004789c */ /* 0x000fc40003f2e870 */
[----:B------:R-:W-:Y:S01]  /*4280*/  ULEA UR7, UR37, UR7, 0x18 ;  /* 0x0000000725077291 */ /* 0x000fe2000f8ec0ff */
[----:B------:R-:W-:-:S03]  /*4290*/  UMOV UR13, URZ ;  /* 0x000000ff000d7c82 */ /* 0x000fc60008000000 */
[----:B------:R-:W4:Y:S01]  /*42a0*/  LDC R2, c[0x0][0xb0c] ;  /* 0x0002c300ff027b82 */ /* 0x000f220000000800 */
[----:B--2---:R-:W-:Y:S02]  /*42b0*/  UISETP.NE.U32.AND UP4, UPT, UR8, URZ, UPT ;  /* 0x000000ff0800728c */ /* 0x004fe4000bf85070 */
[----:B---3--:R-:W-:-:S05]  /*42c0*/  UISETP.NE.U32.AND UP5, UPT, UR4, URZ, UPT ;  /* 0x000000ff0400728c */ /* 0x008fca000bfa5070 */
[----:B------:R-:W2:Y:S01]  /*42d0*/  LDC R18, c[0x0][0xb20] ;  /* 0x0002c800ff127b82 */ /* 0x000ea20000000800 */
[----:B-1----:R-:W-:Y:S01]  /*42e0*/  ISETP.NE.AND P1, PT, R0, 0x1, PT ;  /* 0x000000010000780c */ /* 0x002fe20003f25270 */
[----:B------:R-:W-:Y:S02]  /*42f0*/  UISETP.NE.AND.EX UP4, UPT, UR9, URZ, UPT, UP4 ;  /* 0x000000ff0900728c */ /* 0x000fe4000bf85340 */
[----:B------:R-:W-:-:S04]  /*4300*/  UISETP.NE.AND.EX UP5, UPT, UR5, URZ, UPT, UP5 ;  /* 0x000000ff0500728c */ /* 0x000fc8000bfa5350 */
[----:B-----5:R-:W1:Y:S08]  /*4310*/  LDC.64 R32, c[0x0][0x348] ;  /* 0x0000d200ff207b82 */ /* 0x020e700000000a00 */
[----:B------:R-:W3:Y:S08]  /*4320*/  LDC.64 R16, c[0x0][0xb10] ;  /* 0x0002c400ff107b82 */ /* 0x000ef00000000a00 */
[----:B------:R-:W1:Y:S08]  /*4330*/  LDC.64 R6, c[0x0][0xb18] ;  /* 0x0002c600ff067b82 */ /* 0x000e700000000a00 */
[----:B------:R-:W1:Y:S08]  /*4340*/  LDC.64 R4, c[0x0][0xb28] ;  /* 0x0002ca00ff047b82 */ /* 0x000e700000000a00 */
[----:B--2-4-:R-:W1:Y:S02]  /*4350*/  LDC R22, c[0x0][0x374] ;  /* 0x0000dd00ff167b82 */ /* 0x014e640000000800 */
.L_x_95:
[----:B------:R-:W-:Y:S02]  /*4360*/  LEA R0, R27, UR7, 0x3 ;  /* 0x000000071b007c11 */ /* 0x000fe4000f8e18ff */
[----:B------:R-:W-:Y:S02]  /*4370*/  SHF.L.U32 R3, R25, 0x1f, RZ ;  /* 0x0000001f19037819 */ /* 0x000fe400000006ff */
[----:B------:R-:W-:Y:S02]  /*4380*/  LEA R28, R27, UR7, 0x4 ;  /* 0x000000071b1c7c11 */ /* 0x000fe4000f8e20ff */
[----:B--2---:R-:W2:Y:S02]  /*4390*/  SYNCS.PHASECHK.TRANS64.TRYWAIT P0, [R0+URZ+0x90], R3 ;  /* 0x00009003000075a7 */ /* 0x004ea400080011ff */
[----:B--2---:R-:W-:Y:S05]  /*43a0*/  @!P0 BRA `(.L_x_87) ;  /* 0x0000003800c88947 */ /* 0x004fea0003800000 */
.L_x_166:
[----:B------:R-:W-:Y:S01]  /*43b0*/  ISETP.GE.AND P0, PT, R26, 0x1, PT ;  /* 0x000000011a00780c */ /* 0x000fe20003f06270 */
[----:B------:R-:W4:Y:S01]  /*43c0*/  LDS.128 R28, [R28+0x120] ;  /* 0x000120001c1c7984 */ /* 0x000f220000000c00 */
[----:B--2---:R-:W-:Y:S01]  /*43d0*/  VIADD R0, R0, 0xa0 ;  /* 0x000000a000007836 */ /* 0x004fe20000000000 */
[----:B------:R-:W-:Y:S01]  /*43e0*/  @!PT LDS RZ, [RZ] ;  /* 0x00000000fffff984 */ /* 0x000fe20000000800 */
[----:B------:R-:W-:Y:S01]  /*43f0*/  @!PT LDS RZ, [RZ] ;  /* 0x00000000fffff984 */ /* 0x000fe20000000800 */
[----:B------:R-:W-:Y:S01]  /*4400*/  @!PT LDS RZ, [RZ] ;  /* 0x00000000fffff984 */ /* 0x000fe20000000800 */
[----:B------:R-:W-:Y:S01]  /*4410*/  @!PT LDS RZ, [RZ] ;  /* 0x00000000fffff984 */ /* 0x000fe20000000800 */
[----:B------:R2:W-:Y:S06]  /*4420*/  MEMBAR.ALL.CTA ;  /* 0x0000000000007992 */ /* 0x0005ec0000008000 */
[----:B--2---:R-:W2:Y:S01]  /*4430*/  FENCE.VIEW.ASYNC.S ;  /* 0x00000000000073c6 */ /* 0x004ea20000000000 */
[----:B------:R-:W-:Y:S04]  /*4440*/  PRMT R0, RZ, 0x654, R0 ;  /* 0x00000654ff007816 */ /* 0x000fe80000000000 */
[----:B--2---:R2:W-:Y:S01]  /*4450*/  SYNCS.ARRIVE.TRANS64.RED.A1T0 RZ, [R0+URZ], RZ ;  /* 0x000000ff00ff79a7 */ /* 0x0045e200081004ff */
[----:B----4-:R-:W-:Y:S11]  /*4460*/  LOP3.LUT P3, RZ, R30, 0x1, RZ, 0xc0, !PT ;  /* 0x000000011eff7812 */ /* 0x010ff6000786c0ff */
[----:B------:R-:W-:Y:S02]  /*4470*/  @!UPT UIADD3 URZ, UPT, UPT, URZ, URZ, URZ ;  /* 0x000000fffffff290 */ /* 0x000fe4000fffe0ff */
[----:B------:R-:W-:Y:S02]  /*4480*/  @P3 MOV R13, R28 ;  /* 0x0000001c000d3202 */ /* 0x000fe40000000f00 */
[----:B------:R-:W-:Y:S01]  /*4490*/  @P3 LOP3.LUT R8, R29, 0xffff, RZ, 0xc0, !PT ;  /* 0x0000ffff1d083812 */ /* 0x000fe200078ec0ff */
[----:B--2---:R-:W-:Y:S06]  /*44a0*/  @!P0 BRA `(.L_x_88) ;  /* 0x0000000000a48947 */ /* 0x004fec0003800000 */
[----:B-1----:R-:W-:Y:S01]  /*44b0*/  IMAD.HI.U32 R37, R22, R7, RZ ;  /* 0x0000000716257227 */ /* 0x002fe200078e00ff */
[----:B------:R-:W-:Y:S02]  /*44c0*/  ISETP.NE.AND P0, PT, R6, 0x1, PT ;  /* 0x000000010600780c */ /* 0x000fe40003f05270 */
[----:B------:R-:W-:Y:S01]  /*44d0*/  ISETP.NE.AND P2, PT, R26, 0x1, PT ;  /* 0x000000011a00780c */ /* 0x000fe20003f45270 */
[----:B---3--:R-:W-:Y:S01]  /*44e0*/  IMAD.HI.U32 R36, R19, R16, RZ ;  /* 0x0000001013247227 */ /* 0x008fe200078e00ff */
[----:B------:R-:W-:Y:S02]  /*44f0*/  SHF.R.U32.HI R37, RZ, R18, R37 ;  /* 0x00000012ff257219 */ /* 0x000fe40000011625 */
[----:B------:R-:W-:Y:S01]  /*4500*/  ISETP.NE.AND P4, PT, R2, 0x1, PT ;  /* 0x000000010200780c */ /* 0x000fe20003f85270 */
[----:B------:R-:W-:Y:S01]  /*4510*/  IMAD.HI.U32 R38, R13, R16, RZ ;  /* 0x000000100d267227 */ /* 0x000fe200078e00ff */
[----:B------:R-:W-:Y:S02]  /*4520*/  SHF.R.U32.HI R36, RZ, R17, R36 ;  /* 0x00000011ff247219 */ /* 0x000fe40000011624 */
[----:B------:R-:W-:Y:S01]  /*4530*/  SEL R3, R22, R37, !P0 ;  /* 0x0000002516037207 */ /* 0x000fe20004000000 */
[C---:B------:R-:W-:Y:S01]  /*4540*/  IMAD.HI.U32 R37, R8.reuse, R7, RZ ;  /* 0x0000000708257227 */ /* 0x040fe200078e00ff */
[----:B------:R-:W-:Y:S02]  /*4550*/  SEL R11, R19, R36, !P4 ;  /* 0x00000024130b7207 */ /* 0x000fe40006000000 */
[----:B------:R-:W-:Y:S01]  /*4560*/  SHF.R.U32.HI R38, RZ, R17, R38 ;  /* 0x00000011ff267219 */ /* 0x000fe20000011626 */
[----:B------:R-:W-:Y:S01]  /*4570*/  IMAD.HI.U32 R40, R3, R4, RZ ;  /* 0x0000000403287227 */ /* 0x000fe200078e00ff */
[----:B------:R-:W-:Y:S03]  /*4580*/  SHF.R.U32.HI R37, RZ, R18, R37 ;  /* 0x00000012ff257219 */ /* 0x000fe60000011625 */
[----:B------:R-:W-:Y:S01]  /*4590*/  IMAD.HI.U32 R36, R11, R4, RZ ;  /* 0x000000040b247227 */ /* 0x000fe200078e00ff */
[----:B------:R-:W-:Y:S02]  /*45a0*/  @P2 SHF.R.U32.HI R3, RZ, R5, R40 ;  /* 0x00000005ff032219 */ /* 0x000fe40000011628 */
[----:B------:R-:W-:Y:S02]  /*45b0*/  SEL R9, R8, R37, !P0 ;  /* 0x0000002508097207 */ /* 0x000fe40004000000 */
[----:B------:R-:W-:Y:S01]  /*45c0*/  @P2 SHF.R.U32.HI R11, RZ, R5, R36 ;  /* 0x00000005ff0b2219 */ /* 0x000fe20000011624 */
[C---:B------:R-:W-:Y:S01]  /*45d0*/  IMAD R10, R26.reuse, R3, RZ ;  /* 0x000000031a0a7224 */ /* 0x040fe200078e02ff */
[----:B------:R-:W-:Y:S01]  /*45e0*/  SEL R3, R13, R38, !P4 ;  /* 0x000000260d037207 */ /* 0x000fe20006000000 */
[C---:B------:R-:W-:Y:S03]  /*45f0*/  IMAD.HI.U32 R14, R9.reuse, R4, RZ ;  /* 0x00000004090e7227 */ /* 0x040fe600078e00ff */
[----:B------:R-:W-:Y:S01]  /*4600*/  ISETP.GE.AND P0, PT, R9, R10, PT ;  /* 0x0000000a0900720c */ /* 0x000fe20003f06270 */
[C---:B------:R-:W-:Y:S01]  /*4610*/  IMAD R12, R26.reuse, R11, RZ ;  /* 0x0000000b1a0c7224 */ /* 0x040fe200078e02ff */
[-C--:B------:R-:W-:Y:S04]  /*4620*/  SHF.R.U32.HI R14, RZ, R5.reuse, R14 ;  /* 0x00000005ff0e7219 */ /* 0x080fe8000001160e */
[----:B------:R-:W-:Y:S02]  /*4630*/  ISETP.GE.OR P0, PT, R3, R12, P0 ;  /* 0x0000000c0300720c */ /* 0x000fe40000706670 */
[----:B------:R-:W-:Y:S05]  /*4640*/  SEL R15, R9, R14, !P2 ;  /* 0x0000000e090f7207 */ /* 0x000fea0005000000 */
[----:B------:R-:W-:Y:S04]  /*4650*/  IMAD.MOV R14, RZ, RZ, -R15 ;  /* 0x000000ffff0e7224 */ /* 0x000fe800078e0a0f */
[----:B------:R-:W-:Y:S02]  /*4660*/  IMAD R14, R26, R14, R9 ;  /* 0x0000000e1a0e7224 */ /* 0x000fe400078e0209 */
[C---:B------:R-:W-:Y:S05]  /*4670*/  @!P0 IMAD.HI.U32 R10, R3.reuse, R4, RZ ;  /* 0x00000004030a8227 */ /* 0x040fea00078e00ff */
[----:B------:R-:W-:Y:S04]  /*4680*/  @!P0 SHF.R.U32.HI R10, RZ, R5, R10 ;  /* 0x00000005ff0a8219 */ /* 0x000fe8000001160a */
[----:B------:R-:W-:Y:S01]  /*4690*/  @!P0 SEL R0, R3, R10, !P2 ;  /* 0x0000000a03008207 */ /* 0x000fe20005000000 */
[----:B------:R-:W-:Y:S03]  /*46a0*/  IMAD.MOV R10, RZ, RZ, -R3 ;  /* 0x000000ffff0a7224 */ /* 0x000fe600078e0a03 */
[----:B------:R-:W-:Y:S01]  /*46b0*/  @!P0 IADD3 R15, PT, PT, R15, -R0, RZ ;  /* 0x800000000f0f8210 */ /* 0x000fe20007ffe0ff */
[----:B------:R-:W-:Y:S01]  /*46c0*/  @!P0 IMAD R0, R11, R14, R0 ;  /* 0x0000000e0b008224 */ /* 0x000fe200078e0200 */
[----:B------:R-:W-:Y:S01]  /*46d0*/  IADD3 R11, PT, PT, -R9, RZ, RZ ;  /* 0x000000ff090b7210 */ /* 0x000fe20007ffe1ff */
[----:B------:R-:W-:Y:S02]  /*46e0*/  IMAD R13, R2, R10, R13 ;  /* 0x0000000a020d7224 */ /* 0x000fe400078e020d */
[----:B------:R-:W-:Y:S02]  /*46f0*/  @!P0 IMAD R9, R15, R26, R3 ;  /* 0x0000001a0f098224 */ /* 0x000fe400078e0203 */
[----:B------:R-:W-:Y:S02]  /*4700*/  @!P0 IMAD.MOV.U32 R3, RZ, RZ, R0 ;  /* 0x000000ffff038224 */ /* 0x000fe400078e0000 */
[----:B------:R-:W-:Y:S02]  /*4710*/  IMAD R8, R6, R11, R8 ;  /* 0x0000000b06087224 */ /* 0x000fe400078e0208 */
[----:B------:R-:W-:Y:S02]  /*4720*/  IMAD R13, R3, R2, R13 ;  /* 0x00000002030d7224 */ /* 0x000fe400078e020d */
[----:B------:R-:W-:Y:S02]  /*4730*/  IMAD R8, R9, R6, R8 ;  /* 0x0000000609087224 */ /* 0x000fe400078e0208 */
.L_x_88:
[----:B------:R-:W-:Y:S05]  /*4740*/  BRA.U UP1, `(.L_x_89) ;  /* 0x0000000101107547 */ /* 0x000fea000b800000 */
[----:B------:R-:W-:Y:S04]  /*4750*/  MOV R0, UR6 ;  /* 0x0000000600007c02 */ /* 0x000fe80008000f00 */
[----:B------:R-:W-:Y:S04]  /*4760*/  SHF.L.U32 R3, R0, 0x1f, RZ ;  /* 0x0000001f00037819 */ /* 0x000fe800000006ff */
[----:B------:R-:W2:Y:S02]  /*4770*/  SYNCS.PHASECHK.TRANS64.TRYWAIT P0, [UR7+0x88], R3 ;  /* 0x00008803ff0075a7 */ /* 0x000ea40008001107 */
[----:B--2---:R-:W-:Y:S05]  /*4780*/  @!P0 BRA `(.L_x_90) ;  /* 0x0000003400e48947 */ /* 0x004fea0003800000 */
.L_x_89:
[----:B------:R-:W-:Y:S02]  /*4790*/  R2UR UR27, R21 ;  /* 0x00000000151b72ca */ /* 0x000fe400000e0000 */
[----:B------:R-:W-:Y:S02]  /*47a0*/  R2UR UR26, R20 ;  /* 0x00000000141a72ca */ /* 0x000fe400000e0000 */
[----:B------:R-:W-:Y:S04]  /*47b0*/  ISETP.NE.U32.AND P2, PT, RZ, UR4, PT ;  /* 0x00000004ff007c0c */ /* 0x000fe8000bf45070 */
[----:B------:R-:W-:Y:S05]  /*47c0*/  ISETP.NE.AND.EX P2, PT, RZ, UR5, PT, P2 ;  /* 0x00000005ff007c0c */ /* 0x000fea000bf45320 */
[----:B------:R-:W-:Y:S02]  /*47d0*/  USHF.L.U32 UR27, UR27, 0x6, URZ ;  /* 0x000000061b1b7899 */ /* 0x000fe400080006ff */
[----:B------:R-:W-:Y:S01]  /*47e0*/  USHF.L.U32 UR26, UR26, 0x6, URZ ;  /* 0x000000061a1a7899 */ /* 0x000fe200080006ff */
[----:B------:R-:W-:Y:S11]  /*47f0*/  BRA.U !UP5, `(.L_x_91) ;  /* 0x000000010d347547 */ /* 0x000ff6000b800000 */
[----:B------:R-:W-:Y:S01]  /*4800*/  UPLOP3.LUT UP0, UPT, UPT, UPT, UP4, 0x80, 0x8 ;  /* 0x000000000008789c */ /* 0x000fe20003f0f040 */
[----:B--2---:R-:W-:Y:S02]  /*4810*/  HFMA2 R0, -RZ, RZ, 0, 5.9604644775390625e-08 ;  /* 0x00000001ff007431 */ /* 0x004fe400000001ff */
[----:B------:R-:W-:Y:S03]  /*4820*/  IMAD.MOV.U32 R59, RZ, RZ, 0x1 ;  /* 0x00000001ff3b7424 */ /* 0x000fe600078e00ff */
[----:B------:R-:W-:Y:S05]  /*4830*/  PLOP3.LUT P0, PT, PT, PT, UP0, 0x80, 0x8 ;  /* 0x000000000008781c */ /* 0x000fea0003f0f008 */
[----:B------:R-:W2:Y:S01]  /*4840*/  @UP0 LDCU.64 UR10, c[0x0][0x888] ;  /* 0x00011100ff0a07ac */ /* 0x000ea20008000a00 */
[----:B------:R-:W-:Y:S07]  /*4850*/  @UP0 UIMAD UR8, UR36, UR4, URZ ;  /* 0x00000004240802a4 */ /* 0x000fee000f8e02ff */
[----:B------:R-:W-:Y:S01]  /*4860*/  @!P0 PRMT R59, R0, 0x7610, R59 ;  /* 0x00007610003b8816 */ /* 0x000fe2000000003b */
[----:B--2---:R-:W-:Y:S03]  /*4870*/  @UP0 UIMAD.WIDE UR10, UR8, 0x4, UR10 ;  /* 0x00000004080a08a5 */ /* 0x004fe6000f8e020a */
[----:B------:R-:W2:Y:S03]  /*4880*/  @!UP0 LDCU UR8, c[0x0][0x880] ;  /* 0x00011000ff0887ac */ /* 0x000ea60008000800 */
[----:B------:R-:W-:Y:S01]  /*4890*/  IMAD.U32 R10, RZ, RZ, UR10 ;  /* 0x0000000aff0a7e24 */ /* 0x000fe2000f8e00ff */
[----:B------:R-:W-:Y:S05]  /*48a0*/  MOV R11, UR11 ;  /* 0x0000000b000b7c02 */ /* 0x000fea0008000f00 */
[----:B------:R4:W5:Y:S02]  /*48b0*/  @P0 LDG.E R35, desc[UR46][R10.64] ;  /* 0x0000002e0a230981 */ /* 0x000964000c1e1900 */
[----:B--2-4-:R-:W-:Y:S07]  /*48c0*/  @!P0 IMAD.U32 R35, RZ, RZ, UR8 ;  /* 0x00000008ff238e24 */ /* 0x014fee000f8e00ff */
.L_x_91:
[----:B-----5:R-:W-:Y:S01]  /*48d0*/  @!P2 FSETP.EQ.AND P0, PT, R35, RZ, PT ;  /* 0x000000ff2300a20b */ /* 0x020fe20003f02000 */
[----:B------:R-:W-:Y:S01]  /*48e0*/  @!UPT UIADD3 URZ, UPT, UPT, URZ, URZ, URZ ;  /* 0x000000fffffff290 */ /* 0x000fe2000fffe0ff */
[----:B------:R-:W-:Y:S11]  /*48f0*/  @!P2 BRA `(.L_x_92) ;  /* 0x000000000014a947 */ /* 0x000ff60003800000 */
[----:B------:R-:W-:Y:S02]  /*4900*/  LOP3.LUT P2, RZ, R59, 0xff, RZ, 0xc0, !PT ;  /* 0x000000ff3bff7812 */ /* 0x000fe4000784c0ff */
[----:B------:R-:W-:Y:S04]  /*4910*/  PLOP3.LUT P0, PT, PT, PT, UP0, 0x80, 0x8 ;  /* 0x000000000008781c */ /* 0x000fe80003f0f008 */
[----:B------:R-:W-:Y:S07]  /*4920*/  PLOP3.LUT P0, PT, P0, PT, PT, 0x8, 0x80 ;  /* 0x000000000080781c */ /* 0x000fee000070e170 */
[----:B------:R-:W-:Y:S11]  /*4930*/  @P2 FSETP.EQ.AND P0, PT, R35, RZ, PT ;  /* 0x000000ff2300220b */ /* 0x000ff60003f02000 */
[----:B------:R-:W-:Y:S02]  /*4940*/  @!UPT UIADD3 URZ, UPT, UPT, URZ, URZ, URZ ;  /* 0x000000fffffff290 */ /* 0x000fe4000fffe0ff */
.L_x_92:
[----:B------:R-:W-:Y:S01]  /*4950*/  ULEA UR15, UR13, UR7, 0x3 ;  /* 0x000000070d0f7291 */ /* 0x000fe2000f8e18ff */
[----:B--2---:R-:W-:Y:S02]  /*4960*/  SHF.L.U32 R3, R34, 0x1f, RZ ;  /* 0x0000001f22037819 */ /* 0x004fe400000006ff */
[----:B------:R-:W-:Y:S04]  /*4970*/  ELECT P4, URZ, PT ;  /* 0x0000000000ff782f */ /* 0x000fe80003880000 */
[----:B------:R-:W-:Y:S02]  /*4980*/  PLOP3.LUT P4, PT, P0, P4, PT, 0xf2, 0x2f ;  /* 0x00000000002f781c */ /* 0x000fe40000789e72 */
[----:B------:R-:W2:Y:S11]  /*4990*/  SYNCS.PHASECHK.TRANS64.TRYWAIT P2, [UR15+0x68], R3 ;  /* 0x00006803ff0075a7 */ /* 0x000eb6000804110f */
[----:B-1----:R-:W-:Y:S05]  /*49a0*/  @!P4 IADD3 R20, P0, PT, R32, 0x580, RZ ;  /* 0x000005802014c810 */ /* 0x002fea0007f1e0ff */
[----:B------:R-:W-:Y:S01]  /*49b0*/  @!P4 IMAD.X R12, RZ, RZ, R33, P0 ;  /* 0x000000ffff0cc224 */ /* 0x000fe200000e0621 */
[----:B--2---:R-:W-:Y:S07]  /*49c0*/  @!P2 BRA `(.L_x_93) ;  /* 0x00000034006ca947 */ /* 0x004fee0003800000 */
.L_x_169:
[----:B------:R-:W2:Y:S01]  /*49d0*/  LDC.64 R14, c[0x0][0xb10] ;  /* 0x0002c400ff0e7b82 */ /* 0x000ea20000000a00 */
[----:B------:R-:W-:Y:S01]  /*49e0*/  @!P4 R2UR UR8, R12 ;  /* 0x000000000c08c2ca */ /* 0x000fe200000e0000 */
[----:B------:R-:W-:Y:S01]  /*49f0*/  VOTEU.ALL UP3, P4 ;  /* 0x0000000000ff7886 */ /* 0x000fe20002060000 */
[----:B------:R-:W-:Y:S01]  /*4a00*/  @!P4 R2UR UR9, R20 ;  /* 0x000000001409c2ca */ /* 0x000fe200000e0000 */
[----:B------:R-:W-:Y:S01]  /*4a10*/  UIADD3 UR25, UPT, UPT, UR15, 0x50, URZ ;  /* 0x000000500f197890 */ /* 0x000fe2000fffe0ff */
[----:B------:R-:W-:Y:S03]  /*4a20*/  @P3 SHF.R.U32.HI R24, RZ, 0x10, R29 ;  /* 0x00000010ff183819 */ /* 0x000fe6000001161d */
[----:B------:R-:W4:Y:S01]  /*4a30*/  LDC.64 R10, c[0x0][0xb18] ;  /* 0x0002c600ff0a7b82 */ /* 0x000f220000000a00 */
[----:B------:R-:W-:Y:S01]  /*4a40*/  UIADD3 UR14, UPT, UPT, UR13, 0x1, URZ ;  /* 0x000000010d0e7890 */ /* 0x000fe2000fffe0ff */
[----:B------:R-:W-:Y:S01]  /*4a50*/  VIADD R27, R27, 0x1 ;  /* 0x000000011b1b7836 */ /* 0x000fe20000000000 */
[----:B------:R-:W-:Y:S01]  /*4a60*/  VOTEU.ALL UP2, P4 ;  /* 0x0000000000ff7886 */ /* 0x000fe20002040000 */
[----:B------:R-:W-:Y:S01]  /*4a70*/  UMOV UR18, 0x0 ;  /* 0x0000000000127882 */ /* 0x000fe20000000000 */
[----:B------:R-:W-:Y:S03]  /*4a80*/  UISETP.NE.AND UP6, UPT, UR14, 0x3, UPT ;  /* 0x000000030e00788c */ /* 0x000fe6000bfc5270 */
[----:B-1----:R-:W1:Y:S01]  /*4a90*/  @!P1 LDC R0, c[0x0][0xb20] ;  /* 0x0002c800ff009b82 */ /* 0x002e620000000800 */
[----:B------:R-:W-:Y:S01]  /*4aa0*/  UMOV UR19, 0x10000000 ;  /* 0x1000000000137882 */ /* 0x000fe20000000000 */
[----:B------:R-:W-:Y:S01]  /*4ab0*/  IMAD.U32 R21, RZ, RZ, UR8 ;  /* 0x00000008ff157e24 */ /* 0x000fe2000f8e00ff */
[----:B------:R-:W-:Y:S05]  /*4ac0*/  @!UP3 ULEA UR8, UR13, UR7, 0xc ;  /* 0x000000070d08b291 */ /* 0x000fea000f8e60ff */
[----:B------:R-:W5:Y:S01]  /*4ad0*/  @!P1 LDC R3, c[0x0][0xb0c] ;  /* 0x0002c300ff039b82 */ /* 0x000f620000000800 */
[----:B------:R-:W-:Y:S01]  /*4ae0*/  IMAD.U32 R20, RZ, RZ, UR9 ;  /* 0x00000009ff147e24 */ /* 0x000fe2000f8e00ff */
[----:B------:R-:W-:Y:S01]  /*4af0*/  UMOV UR28, UR36 ;  /* 0x00000024001c7c82 */ /* 0x000fe20008000000 */
[----:B------:R-:W-:Y:S01]  /*4b00*/  @!P4 R2UR UR21, R21 ;  /* 0x000000001515c2ca */ /* 0x000fe200000e0000 */
[----:B------:R-:W-:Y:S02]  /*4b10*/  @!UP3 UIADD3 UR24, UPT, UPT, UR8, 0x200, URZ ;  /* 0x000002000818b890 */ /* 0x000fe4000fffe0ff */
[----:B------:R-:W-:Y:S01]  /*4b20*/  @!P4 R2UR UR20, R20 ;  /* 0x000000001414c2ca */ /* 0x000fe200000e0000 */
[----:B------:R-:W-:Y:S01]  /*4b30*/  @!UP3 UIADD3 UR10, UPT, UPT, UR26, 0x20, URZ ;  /* 0x000000201a0ab890 */ /* 0x000fe2000fffe0ff */
[----:B------:R-:W-:Y:S01]  /*4b40*/  @!P4 IMAD.MOV.U32 R20, RZ, RZ, 0x1000 ;  /* 0x00001000ff14c424 */ /* 0x000fe200078e00ff */
[----:B------:R-:W-:Y:S02]  /*4b50*/  @!UP3 UIADD3 UR8, UPT, UPT, UR8, 0xa00, URZ ;  /* 0x00000a000808b890 */ /* 0x000fe4000fffe0ff */
[----:B------:R-:W-:Y:S01]  /*4b60*/  USEL UR9, URZ, 0x1, UP6 ;  /* 0x00000001ff097887 */ /* 0x000fe2000b000000 */
[----:B------:R-:W-:Y:S01]  /*4b70*/  VOTEU.ALL UP1, P4 ;  /* 0x0000000000ff7886 */ /* 0x000fe20002020000 */
[----:B------:R-:W-:Y:S01]  /*4b80*/  UMOV UR11, UR27 ;  /* 0x0000001b000b7c82 */ /* 0x000fe20008000000 */
[----:B------:R-:W-:Y:S01]  /*4b90*/  UMOV UR12, UR36 ;  /* 0x00000024000c7c82 */ /* 0x000fe20008000000 */
[----:B------:R-:W-:Y:S02]  /*4ba0*/  UPRMT UR16, UR37, 0x654, UR25 ;  /* 0x0000065425107896 */ /* 0x000fe40008000019 */
[----:B------:R-:W-:Y:S01]  /*4bb0*/  LOP3.LUT R34, R34, UR9, RZ, 0x3c, !PT ;  /* 0x0000000922227c12 */ /* 0x000fe2000f8e3cff */
[----:B------:R-:W-:Y:S01]  /*4bc0*/  UMOV UR9, UR25 ;  /* 0x0000001900097c82 */ /* 0x000fe20008000000 */
[----:B------:R1:W-:Y:S01]  /*4bd0*/  @!UP2 UTMALDG.3D [UR24], [UR20], desc[UR18] ;  /* 0x000012181400a5b4 */ /* 0x0003e20008011000 */
[----:B------:R-:W-:Y:S01]  /*4be0*/  USEL UR14, UR14, URZ, UP6 ;  /* 0x000000ff0e0e7287 */ /* 0x000fe2000b000000 */
[----:B------:R-:W-:Y:S03]  /*4bf0*/  SHF.L.U32 R12, R34, 0x1f, RZ ;  /* 0x0000001f220c7819 */ /* 0x000fe600000006ff */
[----:B------:R-:W-:Y:S01]  /*4c00*/  ULEA UR13, UR14, UR7, 0x3 ;  /* 0x000000070e0d7291 */ /* 0x000fe2000f8e18ff */
[----:B--2---:R-:W-:Y:S01]  /*4c10*/  @!P1 IMAD.HI.U32 R14, R13, R14, RZ ;  /* 0x0000000e0d0e9227 */ /* 0x004fe200078e00ff */
[----:B----4-:R-:W-:Y:S01]  /*4c20*/  @!P1 ISETP.NE.AND P0, PT, R10, 0x1, PT ;  /* 0x000000010a00980c */ /* 0x010fe20003f05270 */
[----:B------:R2:W-:Y:S01]  /*4c30*/  @!UP1 UTMALDG.3D [UR8], [UR20], desc[UR18] ;  /* 0x00001208140095b4 */ /* 0x0005e20008011000 */
[----:B------:R2:W-:Y:S01]  /*4c40*/  @!P4 SYNCS.ARRIVE.TRANS64.RED.A0TR RZ, [UR15+0x50], R20 ;  /* 0x00005014ffffc9a7 */ /* 0x0005e2000830040f */
[C---:B------:R-:W-:Y:S01]  /*4c50*/  @!P1 IMAD.HI.U32 R11, R8.reuse, R11, RZ ;  /* 0x0000000b080b9227 */ /* 0x040fe200078e00ff */
[----:B------:R-:W-:Y:S02]  /*4c60*/  @!P1 SHF.R.U32.HI R14, RZ, R15, R14 ;  /* 0x0000000fff0e9219 */ /* 0x000fe4000001160e */
[----:B-----5:R-:W-:Y:S02]  /*4c70*/  @!P1 ISETP.NE.AND P2, PT, R3, 0x1, PT ;  /* 0x000000010300980c */ /* 0x020fe40003f45270 */
[----:B-1----:R-:W-:Y:S02]  /*4c80*/  @!P1 SHF.R.U32.HI R9, RZ, R0, R11 ;  /* 0x00000000ff099219 */ /* 0x002fe4000001160b */
[----:B------:R-:W-:Y:S02]  /*4c90*/  @!P1 SEL R14, R13, R14, !P2 ;  /* 0x0000000e0d0e9207 */ /* 0x000fe40005000000 */
[----:B------:R-:W-:Y:S05]  /*4ca0*/  @!P1 SEL R9, R8, R9, !P0 ;  /* 0x0000000908099207 */ /* 0x000fea0004000000 */
[----:B------:R-:W-:Y:S01]  /*4cb0*/  @!P1 IMAD.IADD R0, R9, 0x1, -R14 ;  /* 0x0000000109009824 */ /* 0x000fe200078e0a0e */
[----:B------:R-:W-:Y:S01]  /*4cc0*/  SYNCS.ARRIVE.TRANS64.RED.A1T0 RZ, [UR16], RZ ;  /* 0x000000ffffff79a7 */ /* 0x000fe20008100410 */
[----:B------:R-:W-:Y:S02]  /*4cd0*/  @!P1 IMAD.IADD R9, R14, 0x1, -R9 ;  /* 0x000000010e099824 */ /* 0x000fe400078e0a09 */
[----:B------:R-:W-:Y:S02]  /*4ce0*/  @!P1 IMAD R13, R0, R3, R13 ;  /* 0x00000003000d9224 */ /* 0x000fe400078e020d */
[----:B------:R-:W-:Y:S01]  /*4cf0*/  @!P1 IMAD R8, R9, R10, R8 ;  /* 0x0000000a09089224 */ /* 0x000fe200078e0208 */
[----:B------:R-:W1:Y:S02]  /*4d00*/  SYNCS.PHASECHK.TRANS64.TRYWAIT P5, [UR13+0x68], R12 ;  /* 0x0000680cff0075a7 */ /* 0x000e6400080a110d */
[----:B-12---:R-:W-:Y:S05]  /*4d10*/  @!P5 BRA `(.L_x_94) ;  /* 0x0000003000b0d947 */ /* 0x006fea0003800000 */
.L_x_171:
[----:B------:R-:W-:Y:S01]  /*4d20*/  UIADD3 UR17, UPT, UPT, UR13, 0x50, URZ ;  /* 0x000000500d117890 */ /* 0x000fe2000fffe0ff */
[----:B-1----:R-:W-:Y:S01]  /*4d30*/  @!P4 IADD3 R3, P0, PT, R32, 0x580, RZ ;  /* 0x000005802003c810 */ /* 0x002fe20007f1e0ff */
[----:B------:R-:W-:Y:S01]  /*4d40*/  VOTEU.ALL UP2, P4 ;  /* 0x0000000000ff7886 */ /* 0x000fe20002040000 */
[----:B------:R-:W-:Y:S01]  /*4d50*/  UMOV UR22, 0x0 ;  /* 0x0000000000167882 */ /* 0x000fe20000000000 */
[----:B------:R-:W-:Y:S01]  /*4d60*/  UPRMT UR15, UR37, 0x654, UR17 ;  /* 0x00000654250f7896 */ /* 0x000fe20008000011 */
[----:B------:R-:W-:Y:S01]  /*4d70*/  @!P4 R2UR UR9, R3 ;  /* 0x000000000309c2ca */ /* 0x000fe200000e0000 */
[----:B------:R-:W-:Y:S01]  /*4d80*/  @!P4 IMAD.X R0, RZ, RZ, R33, P0 ;  /* 0x000000ffff00c224 */ /* 0x000fe200000e0621 */
[----:B------:R-:W-:Y:S01]  /*4d90*/  UMOV UR23, 0x10000000 ;  /* 0x1000000000177882 */ /* 0x000fe20000000000 */
[----:B------:R-:W-:Y:S01]  /*4da0*/  UMOV UR19, UR27 ;  /* 0x0000001b00137c82 */ /* 0x000fe20008000000 */
[----:B------:R-:W-:Y:S01]  /*4db0*/  UMOV UR20, UR36 ;  /* 0x0000002400147c82 */ /* 0x000fe20008000000 */
[----:B------:R-:W-:Y:S01]  /*4dc0*/  UMOV UR11, UR27 ;  /* 0x0000001b000b7c82 */ /* 0x000fe20008000000 */
[----:B------:R-:W-:Y:S01]  /*4dd0*/  @!P4 R2UR UR8, R0 ;  /* 0x000000000008c2ca */ /* 0x000fe200000e0000 */
[----:B------:R-:W-:Y:S01]  /*4de0*/  UMOV UR12, UR36 ;  /* 0x00000024000c7c82 */ /* 0x000fe20008000000 */
[----:B------:R-:W-:Y:S01]  /*4df0*/  VOTEU.ALL UP1, P4 ;  /* 0x0000000000ff7886 */ /* 0x000fe20002020000 */
[----:B------:R-:W-:Y:S01]  /*4e00*/  @P3 R2UR UR36, R24 ;  /* 0x00000000182432ca */ /* 0x000fe200000e0000 */
[----:B------:R-:W-:Y:S01]  /*4e10*/  IMAD.IADD R20, R8, 0x1, R58 ;  /* 0x0000000108147824 */ /* 0x000fe200078e023a */
[----:B------:R-:W-:Y:S01]  /*4e20*/  ISETP.NE.AND P0, PT, R27, 0x2, PT ;  /* 0x000000021b00780c */ /* 0x000fe20003f05270 */
[----:B------:R-:W-:Y:S01]  /*4e30*/  IMAD.IADD R21, R13, 0x1, R60 ;  /* 0x000000010d157824 */ /* 0x000fe200078e023c */
[----:B------:R-:W-:Y:S01]  /*4e40*/  @!UP1 UIADD3 UR18, UPT, UPT, UR26, 0x10, URZ ;  /* 0x000000101a129890 */ /* 0x000fe2000fffe0ff */
[----:B------:R-:W-:Y:S01]  /*4e50*/  IMAD.U32 R10, RZ, RZ, UR9 ;  /* 0x00000009ff0a7e24 */ /* 0x000fe2000f8e00ff */
[----:B------:R-:W-:Y:S01]  /*4e60*/  @!UP1 UIADD3 UR10, UPT, UPT, UR26, 0x30, URZ ;  /* 0x000000301a0a9890 */ /* 0x000fe2000fffe0ff */
[----:B------:R-:W-:Y:S01]  /*4e70*/  SEL R0, RZ, 0x1, P0 ;  /* 0x00000001ff007807 */ /* 0x000fe20000000000 */
[----:B------:R-:W-:Y:S01]  /*4e80*/  UMOV UR9, UR17 ;  /* 0x0000001100097c82 */ /* 0x000fe20008000000 */
[----:B------:R-:W-:Y:S01]  /*4e90*/  SEL R27, R27, RZ, P0 ;  /* 0x000000ff1b1b7207 */ /* 0x000fe20000000000 */
[----:B------:R-:W-:Y:S01]  /*4ea0*/  IMAD.U32 R11, RZ, RZ, UR8 ;  /* 0x00000008ff0b7e24 */ /* 0x000fe2000f8e00ff */
[----:B------:R-:W-:Y:S01]  /*4eb0*/  @!P4 R2UR UR24, R10 ;  /* 0x000000000a18c2ca */ /* 0x000fe200000e0000 */
[----:B------:R-:W-:Y:S01]  /*4ec0*/  @!UP1 ULEA UR8, UR14, UR7, 0xc ;  /* 0x000000070e089291 */ /* 0x000fe2000f8e60ff */
[----:B------:R-:W-:Y:S02]  /*4ed0*/  LOP3.LUT R25, R25, R0, RZ, 0x3c, !PT ;  /* 0x0000000019197212 */ /* 0x000fe400078e3cff */
[----:B------:R-:W-:Y:S01]  /*4ee0*/  @!P4 R2UR UR25, R11 ;  /* 0x000000000b19c2ca */ /* 0x000fe200000e0000 */
[----:B------:R-:W-:Y:S02]  /*4ef0*/  @!UP1 UIADD3 UR16, UPT, UPT, UR8, 0x200, URZ ;  /* 0x0000020008109890 */ /* 0x000fe4000fffe0ff */
[----:B------:R-:W-:Y:S01]  /*4f00*/  @!UP1 UIADD3 UR8, UPT, UPT, UR8, 0xa00, URZ ;  /* 0x00000a0008089890 */ /* 0x000fe2000fffe0ff */
[----:B------:R-:W-:Y:S09]  /*4f10*/  VOTEU.ALL UP1, P4 ;  /* 0x0000000000ff7886 */ /* 0x000ff20002020000 */
[----:B------:R2:W-:Y:S01]  /*4f20*/  @!UP2 UTMALDG.3D [UR16], [UR24], desc[UR22] ;  /* 0x000016101800a5b4 */ /* 0x0005e20008011000 */
[----:B------:R2:W-:Y:S01]  /*4f30*/  @!UP1 UTMALDG.3D [UR8], [UR24], desc[UR22] ;  /* 0x00001608180095b4 */ /* 0x0005e20008011000 */
[----:B------:R2:W-:Y:S01]  /*4f40*/  @!P4 SYNCS.ARRIVE.TRANS64.RED.A0TR RZ, [UR13+0x50], R23 ;  /* 0x00005017ffffc9a7 */ /* 0x0005e2000830040d */
[----:B------:R-:W-:Y:S04]  /*4f50*/  UIADD3 UR13, UPT, UPT, UR14, 0x1, URZ ;  /* 0x000000010e0d7890 */ /* 0x000fe8000fffe0ff */
[----:B------:R-:W-:Y:S04]  /*4f60*/  UISETP.NE.AND UP1, UPT, UR13, 0x3, UPT ;  /* 0x000000030d00788c */ /* 0x000fe8000bf25270 */
[----:B------:R-:W-:Y:S02]  /*4f70*/  USEL UR14, URZ, 0x1, UP1 ;  /* 0x00000001ff0e7887 */ /* 0x000fe40008800000 */
[----:B------:R-:W-:Y:S02]  /*4f80*/  USEL UR13, UR13, URZ, UP1 ;  /* 0x000000ff0d0d7287 */ /* 0x000fe40008800000 */
[----:B------:R-:W-:Y:S02]  /*4f90*/  UPLOP3.LUT UP1, UPT, UPT, UPT, UPT, 0x80, 0x8 ;  /* 0x000000000008789c */ /* 0x000fe40003f2f070 */
[----:B------:R-:W-:Y:S01]  /*4fa0*/  LOP3.LUT R34, R34, UR14, RZ, 0x3c, !PT ;  /* 0x0000000e22227c12 */ /* 0x000fe2000f8e3cff */
[----:B------:R-:W-:Y:S01]  /*4fb0*/  SYNCS.ARRIVE.TRANS64.RED.A1T0 RZ, [UR15], RZ ;  /* 0x000000ffffff79a7 */ /* 0x000fe2000810040f */
[----:B------:R-:W-:Y:S07]  /*4fc0*/  @P3 BRA `(.L_x_95) ;  /* 0xfffffff000e43947 */ /* 0x000fee000383ffff */
[----:B------:R-:W-:Y:S01]  /*4fd0*/  UIADD3 UR7, UPT, UPT, UR7, 0x68, URZ ;  /* 0x0000006807077890 */ /* 0x000fe2000fffe0ff */
[----:B------:R-:W-:-:S03]  /*4fe0*/  SHF.L.U32 R3, R34, 0x1f, RZ ;  /* 0x0000001f22037819 */ /* 0x000fc600000006ff */
[----:B------:R-:W-:-:S09]  /*4ff0*/  ULEA UR4, UR13, UR7, 0x3 ;  /* 0x000000070d047291 */ /* 0x000fd2000f8e18ff */
[----:B------:R-:W1:Y:S02]  /*5000*/  SYNCS.PHASECHK.TRANS64.TRYWAIT P0, [UR4], R3 ;  /* 0x00000003ff0075a7 */ /* 0x000e640008001104 */
[----:B-1----:R-:W-:Y:S05]  /*5010*/  @!P0 BRA `(.L_x_96) ;  /* 0x0000003000088947 */ /* 0x002fea0003800000 */
.L_x_173:
        /* <DEDUP_REMOVED lines=9> */
.L_x_175:
[----:B------:R-:W-:-:S04]  /*50b0*/  UIADD3 UR5, UPT, UPT, UR5, 0x1, URZ ;  /* 0x0000000105057890 */ /* 0x000fc8000fffe0ff */
[----:B------:R-:W-:-:S04]  /*50c0*/  UISETP.NE.AND UP0, UPT, UR5, 0x3, UPT ;  /* 0x000000030500788c */ /* 0x000fc8000bf05270 */
[----:B------:R-:W-:Y:S02]  /*50d0*/  USEL UR4, URZ, 0x1, UP0 ;  /* 0x00000001ff047887 */ /* 0x000fe40008000000 */
[----:B------:R-:W-:-:S04]  /*50e0*/  USEL UR5, UR5, URZ, UP0 ;  /* 0x000000ff05057287 */ /* 0x000fc80008000000 */
[----:B------:R-:W-:Y:S01]  /*50f0*/  ULEA UR5, UR5, UR7, 0x3 ;  /* 0x0000000705057291 */ /* 0x000fe2000f8e18ff */
[----:B-1----:R-:W-:-:S04]  /*5100*/  LOP3.LUT R3, R34, UR4, RZ, 0x3c, !PT ;  /* 0x0000000422037c12 */ /* 0x002fc8000f8e3cff */
[----:B------:R-:W-:Y:S01]  /*5110*/  SHF.L.U32 R3, R3, 0x1f, RZ ;  /* 0x0000001f03037819 */ /* 0x000fe200000006ff */
[----:B------:R-:W-:-:S07]  /*5120*/  IMAD.U32 R0, RZ, RZ, UR5 ;  /* 0x00000005ff007e24 */ /* 0x000fce000f8e00ff */
.L_x_98:
[----:B-1----:R1:W4:Y:S02]  /*5130*/  SYNCS.PHASECHK.TRANS64.TRYWAIT P0, [R0+URZ], R3 ;  /* 0x00000003000075a7 */ /* 0x00232400080011ff */
[----:B----4-:R-:W-:Y:S05]  /*5140*/  @!P0 NANOSLEEP.SYNCS 0x989680 ;  /* 0x009896800000895d */ /* 0x010fea0003900000 */
[----:B------:R-:W4:Y:S02]  /*5150*/  @!P0 SYNCS.PHASECHK.TRANS64 P0, [R0+URZ], R3 ;  /* 0x00000003000085a7 */ /* 0x000f2400080010ff */
[----:B--2-4-:R-:W-:Y:S05]  /*5160*/  @P0 EXIT ;  /* 0x000000000000094d */ /* 0x014fea0003800000 */
[----:B------:R-:W-:Y:S05]  /*5170*/  BRA `(.L_x_98) ;  /* 0xfffffffc00ec7947 */ /* 0x000fea000383ffff */
.L_x_86:
[----:B------:R-:W-:-:S06]  /*5180*/  UISETP.GE.AND UP1, UPT, UR10, 0x4, UPT ;  /* 0x000000040a00788c */ /* 0x000fcc000bf26270 */
[----:B------:R-:W-:-:S13]  /*5190*/  PLOP3.LUT P0, PT, PT, PT, UP1, 0x80, 0x8 ;  /* 0x000000000008781c */ /* 0x000fda0003f0f018 */
[----:B------:R-:W-:Y:S05]  /*51a0*/  @!P0 EXIT ;  /* 0x000000000000894d */ /* 0x000fea0003800000 */
[----:B------:R-:W-:Y:S01]  /*51b0*/  BAR.SYNC.DEFER_BLOCKING 0x6, 0xa0 ;  /* 0x0182800000007b1d */ /* 0x000fe20000010000 */
[----:B------:R-:W-:Y:S01]  /*51c0*/  IMAD.SHL.U32 R4, R70, 0x200000, RZ ;  /* 0x0020000046047824 */ /* 0x000fe200078e00ff */
[----:B------:R-:W-:Y:S01]  /*51d0*/  CS2R R72, SRZ ;  /* 0x0000000000487805 */ /* 0x000fe2000001ff00 */
[C---:B------:R-:W-:Y:S02]  /*51e0*/  IMAD.SHL.U32 R69, R74.reuse, 0x10, RZ ;  /* 0x000000104a457824 */ /* 0x040fe400078e00ff */
[----:B------:R-:W-:Y:S01]  /*51f0*/  IMAD.U32 R33, R74, 0x10000, RZ ;  /* 0x000100004a217824 */ /* 0x000fe200078e00ff */
[----:B------:R-:W-:Y:S02]  /*5200*/  UMOV UR48, 0x400 ;  /* 0x0000040000307882 */ /* 0x000fe40000000000 */
[----:B------:R-:W1:Y:S01]  /*5210*/  LDC R63, c[0x0][0x370] ;  /* 0x0000dc00ff3f7b82 */ /* 0x000e620000000800 */
[----:B------:R-:W-:Y:S01]  /*5220*/  ULEA UR48, UR37, UR48, 0x18 ;  /* 0x0000003025307291 */ /* 0x000fe2000f8ec0ff */
[----:B------:R-:W-:Y:S01]  /*5230*/  LOP3.LUT R4, R4, 0x200000, RZ, 0xc0, !PT ;  /* 0x0020000004047812 */ /* 0x000fe200078ec0ff */
[----:B------:R-:W-:Y:S01]  /*5240*/  IMAD.SHL.U32 R68, R74, 0x2, RZ ;  /* 0x000000024a447824 */ /* 0x000fe200078e00ff */
[C---:B------:R-:W-:Y:S01]  /*5250*/  LOP3.LUT R5, R69.reuse, 0x40, RZ, 0xc0, !PT ;  /* 0x0000004045057812 */ /* 0x040fe200078ec0ff */
[----:B------:R-:W-:Y:S01]  /*5260*/  IMAD.SHL.U32 R3, R70, 0x200, RZ ;  /* 0x0000020046037824 */ /* 0x000fe200078e00ff */
[----:B------:R-:W-:Y:S01]  /*5270*/  LOP3.LUT R2, R69, 0x5b0, RZ, 0xc0, !PT ;  /* 0x000005b045027812 */ /* 0x000fe200078ec0ff */
[----:B------:R-:W-:Y:S01]  /*5280*/  IMAD.MOV.U32 R30, RZ, RZ, RZ ;  /* 0x000000ffff1e7224 */ /* 0x000fe200078e00ff */
[----:B------:R-:W2:Y:S01]  /*5290*/  LDC R28, c[0x0][0xb0c] ;  /* 0x0002c300ff1c7b82 */ /* 0x000ea20000000800 */
[----:B------:R-:W-:Y:S01]  /*52a0*/  LOP3.LUT R33, R4, 0x400000, R33, 0xf8, !PT ;  /* 0x0040000004217812 */ /* 0x000fe200078ef821 */
[----:B------:R-:W-:Y:S01]  /*52b0*/  IMAD.MOV.U32 R78, RZ, RZ, RZ ;  /* 0x000000ffff4e7224 */ /* 0x000fe200078e00ff */
[----:B------:R-:W-:Y:S01]  /*52c0*/  LOP3.LUT R68, R5, 0x8, R68, 0xf8, !PT ;  /* 0x0000000805447812 */ /* 0x000fe200078ef844 */
[----:B------:R-:W3:Y:S01]  /*52d0*/  LDCU.64 UR54, c[0x0][0x348] ;  /* 0x00006900ff3677ac */ /* 0x000ee20008000a00 */
[----:B------:R-:W-:-:S02]  /*52e0*/  LOP3.LUT R3, R2, 0x200, R3, 0xf8, !PT ;  /* 0x0000020002037812 */ /* 0x000fc400078ef803 */
[----:B------:R-:W-:Y:S01]  /*52f0*/  LOP3.LUT P0, RZ, R69, 0x40, RZ, 0xc0, !PT ;  /* 0x0000004045ff7812 */ /* 0x000fe2000780c0ff */
[----:B------:R-:W4:Y:S01]  /*5300*/  LDC R61, c[0x0][0xb20] ;  /* 0x0002c800ff3d7b82 */ /* 0x000f220000000800 */
[----:B------:R-:W3:Y:S01]  /*5310*/  LDS R0, [UR48+0x140] ;  /* 0x00014030ff007984 */ /* 0x000ee20008000800 */
[----:B------:R-:W-:Y:S01]  /*5320*/  LOP3.LUT R68, R3, R68, RZ, 0xfc, !PT ;  /* 0x0000004403447212 */ /* 0x000fe200078efcff */
[----:B------:R-:W1:Y:S01]  /*5330*/  LDCU.64 UR38, c[0x0][0x888] ;  /* 0x00011100ff2677ac */ /* 0x000e620008000a00 */
[----:B------:R-:W-:Y:S01]  /*5340*/  LOP3.LUT R74, R74, 0x60, RZ, 0xc0, !PT ;  /* 0x000000604a4a7812 */ /* 0x000fe200078ec0ff */
[----:B------:R-:W1:Y:S03]  /*5350*/  LDCU.64 UR44, c[0x0][0x890] ;  /* 0x00011200ff2c77ac */ /* 0x000e660008000a00 */
[----:B------:R-:W1:Y:S01]  /*5360*/  LDC R27, c[0x0][0xb30] ;  /* 0x0002cc00ff1b7b82 */ /* 0x000e620000000800 */
[----:B------:R-:W-:Y:S01]  /*5370*/  UMOV UR51, 0x1 ;  /* 0x0000000100337882 */ /* 0x000fe20000000000 */
[----:B------:R-:W-:Y:S01]  /*5380*/  UIADD3 UR52, UPT, UPT, UR48, 0x200, URZ ;  /* 0x0000020030347890 */ /* 0x000fe2000fffe0ff */
[----:B------:R-:W-:Y:S01]  /*5390*/  UMOV UR56, URZ ;  /* 0x000000ff00387c82 */ /* 0x000fe20008000000 */
[----:B------:R-:W-:-:S04]  /*53a0*/  UMOV UR50, URZ ;  /* 0x000000ff00327c82 */ /* 0x000fc80008000000 */
[----:B------:R-:W1:Y:S01]  /*53b0*/  LDC.64 R56, c[0x0][0xb10] ;  /* 0x0002c400ff387b82 */ /* 0x000e620000000a00 */
[----:B------:R-:W-:-:S07]  /*53c0*/  UMOV UR49, URZ ;  /* 0x000000ff00317c82 */ /* 0x000fce0008000000 */
[----:B------:R-:W1:Y:S08]  /*53d0*/  LDC.64 R24, c[0x0][0xb18] ;  /* 0x0002c600ff187b82 */ /* 0x000e700000000a00 */
[----:B------:R-:W1:Y:S08]  /*53e0*/  LDC.64 R22, c[0x0][0xb28] ;  /* 0x0002ca00ff167b82 */ /* 0x000e700000000a00 */
[----:B------:R-:W1:Y:S01]  /*53f0*/  LDC.64 R54, c[0x0][0x8b0] ;  /* 0x00022c00ff367b82 */ /* 0x000e620000000a00 */
[----:B---3--:R-:W-:Y:S01]  /*5400*/  IMAD.IADD R33, R0, 0x1, R33 ;  /* 0x0000000100217824 */ /* 0x008fe200078e0221 */
[----:B------:R-:W-:-:S06]  /*5410*/  P2R R0, PR, RZ, 0x1 ;  /* 0x00000001ff007803 */ /* 0x000fcc0000000000 */
[----:B------:R-:W3:Y:S08]  /*5420*/  LDC.64 R52, c[0x0][0x8a8] ;  /* 0x00022a00ff347b82 */ /* 0x000ef00000000a00 */
[----:B--2-4-:R-:W1:Y:S02]  /*5430*/  LDC R62, c[0x0][0x374] ;  /* 0x0000dd00ff3e7b82 */ /* 0x014e640000000800 */
.L_x_129:
[----:B------:R-:W-:Y:S02]  /*5440*/  LEA R0, R78, UR48, 0x3 ;  /* 0x000000304e007c11 */ /* 0x000fe4000f8e18ff */
[----:B------:R-:W-:Y:S02]  /*5450*/  SHF.L.U32 R3, R72, 0x1f, RZ ;  /* 0x0000001f48037819 */ /* 0x000fe400000006ff */
[----:B------:R-:W-:Y:S02]  /*5460*/  LEA R16, R78, UR48, 0x4 ;  /* 0x000000304e107c11 */ /* 0x000fe4000f8e20ff */
[----:B------:R-:W2:Y:S02]  /*5470*/  SYNCS.PHASECHK.TRANS64.TRYWAIT P0, [R0+URZ+0x90], R3 ;  /* 0x00009003000075a7 */ /* 0x000ea400080011ff */
[----:B-12---:R-:W-:Y:S05]  /*5480*/  @!P0 BRA `(.L_x_99) ;  /* 0x0000002c001c8947 */ /* 0x006fea0003800000 */
.L_x_176:
[----:B------:R-:W4:Y:S01]  /*5490*/  LDC.64 R12, c[0x0][0xb10] ;  /* 0x0002c400ff0c7b82 */ /* 0x000f220000000a00 */
[----:B------:R-:W3:Y:S01]  /*54a0*/  LDS.128 R16, [R16+0x120] ;  /* 0x0001200010107984 */ /* 0x000ee20000000c00 */
[----:B-1----:R-:W-:Y:S01]  /*54b0*/  ISETP.NE.AND P1, PT, R27, 0x1, PT ;  /* 0x000000011b00780c */ /* 0x002fe20003f25270 */
[----:B--2---:R-:W-:Y:S01]  /*54c0*/  VIADD R0, R0, 0xa0 ;  /* 0x000000a000007836 */ /* 0x004fe20000000000 */
[----:B------:R-:W-:Y:S04]  /*54d0*/  ISETP.GE.AND P0, PT, R26, 0x1, PT ;  /* 0x000000011a00780c */ /* 0x000fe80003f06270 */
[----:B------:R-:W1:Y:S01]  /*54e0*/  LDC.64 R10, c[0x0][0xb18] ;  /* 0x0002c600ff0a7b82 */ /* 0x000e620000000a00 */
[----:B------:R-:W-:Y:S01]  /*54f0*/  PRMT R0, RZ, 0x654, R0 ;  /* 0x00000654ff007816 */ /* 0x000fe20000000000 */
[----:B------:R-:W-:Y:S01]  /*5500*/  @!PT LDS RZ, [RZ] ;  /* 0x00000000fffff984 */ /* 0x000fe20000000800 */
[----:B------:R-:W-:Y:S01]  /*5510*/  @!PT LDS RZ, [RZ] ;  /* 0x00000000fffff984 */ /* 0x000fe20000000800 */
[----:B------:R-:W-:Y:S01]  /*5520*/  @!PT LDS RZ, [RZ] ;  /* 0x00000000fffff984 */ /* 0x000fe20000000800 */
[----:B------:R-:W-:Y:S01]  /*5530*/  @!PT LDS RZ, [RZ] ;  /* 0x00000000fffff984 */ /* 0x000fe20000000800 */
[----:B------:R2:W-:Y:S06]  /*5540*/  MEMBAR.ALL.CTA ;  /* 0x0000000000007992 */ /* 0x0005ec0000008000 */
[----:B--2---:R-:W2:Y:S01]  /*5550*/  FENCE.VIEW.ASYNC.S ;  /* 0x00000000000073c6 */ /* 0x004ea20000000000 */
[----:B------:R-:W1:Y:S08]  /*5560*/  @!P1 LDC R14, c[0x0][0xb20] ;  /* 0x0002c800ff0e9b82 */ /* 0x000e700000000800 */
[----:B------:R-:W1:Y:S01]  /*5570*/  @!P1 LDC R9, c[0x0][0xb0c] ;  /* 0x0002c300ff099b82 */ /* 0x000e620000000800 */
[----:B--2---:R2:W-:Y:S01]  /*5580*/  SYNCS.ARRIVE.TRANS64.RED.A1T0 RZ, [R0+URZ], RZ ;  /* 0x000000ff00ff79a7 */ /* 0x0045e200081004ff */
[----:B---3--:R-:W-:Y:S04]  /*5590*/  LOP3.LUT P4, RZ, R18, 0x1, RZ, 0xc0, !PT ;  /* 0x0000000112ff7812 */ /* 0x008fe8000788c0ff */
[----:B------:R-:W-:Y:S09]  /*55a0*/  P2R R75, PR, RZ, 0x10 ;  /* 0x00000010ff4b7803 */ /* 0x000ff20000000000 */
[----:B------:R-:W-:Y:S02]  /*55b0*/  @P4 MOV R31, R16 ;  /* 0x00000010001f4202 */ /* 0x000fe40000000f00 */
[----:B------:R-:W-:Y:S01]  /*55c0*/  @P4 LOP3.LUT R29, R17, 0xffff, RZ, 0xc0, !PT ;  /* 0x0000ffff111d4812 */ /* 0x000fe200078ec0ff */
[----:B--2-4-:R-:W-:Y:S06]  /*55d0*/  @!P0 BRA `(.L_x_100) ;  /* 0x0000000000a48947 */ /* 0x014fec0003800000 */
[----:B------:R-:W-:Y:S01]  /*55e0*/  IMAD.HI.U32 R36, R62, R25, RZ ;  /* 0x000000193e247227 */ /* 0x000fe200078e00ff */
[----:B------:R-:W-:Y:S02]  /*55f0*/  ISETP.NE.AND P0, PT, R24, 0x1, PT ;  /* 0x000000011800780c */ /* 0x000fe40003f05270 */
[----:B------:R-:W-:Y:S01]  /*5600*/  ISETP.NE.AND P2, PT, R26, 0x1, PT ;  /* 0x000000011a00780c */ /* 0x000fe20003f45270 */
[-C--:B------:R-:W-:Y:S01]  /*5610*/  IMAD.HI.U32 R34, R63, R56.reuse, RZ ;  /* 0x000000383f227227 */ /* 0x080fe200078e00ff */
[----:B------:R-:W-:Y:S02]  /*5620*/  SHF.R.U32.HI R37, RZ, R61, R36 ;  /* 0x0000003dff257219 */ /* 0x000fe40000011624 */
[----:B------:R-:W-:Y:S01]  /*5630*/  ISETP.NE.AND P3, PT, R28, 0x1, PT ;  /* 0x000000011c00780c */ /* 0x000fe20003f65270 */
[----:B------:R-:W-:Y:S01]  /*5640*/  IMAD.HI.U32 R40, R29, R25, RZ ;  /* 0x000000191d287227 */ /* 0x000fe200078e00ff */
[----:B------:R-:W-:Y:S02]  /*5650*/  SHF.R.U32.HI R34, RZ, R57, R34 ;  /* 0x00000039ff227219 */ /* 0x000fe40000011622 */
[----:B------:R-:W-:Y:S01]  /*5660*/  SEL R3, R62, R37, !P0 ;  /* 0x000000253e037207 */ /* 0x000fe20004000000 */
[----:B------:R-:W-:Y:S01]  /*5670*/  IMAD.HI.U32 R38, R31, R56, RZ ;  /* 0x000000381f267227 */ /* 0x000fe200078e00ff */
[----:B------:R-:W-:Y:S03]  /*5680*/  SEL R7, R63, R34, !P3 ;  /* 0x000000223f077207 */ /* 0x000fe60005800000 */
[-C--:B------:R-:W-:Y:S01]  /*5690*/  IMAD.HI.U32 R34, R3, R22.reuse, RZ ;  /* 0x0000001603227227 */ /* 0x080fe200078e00ff */
[----:B------:R-:W-:Y:S03]  /*56a0*/  SHF.R.U32.HI R38, RZ, R57, R38 ;  /* 0x00000039ff267219 */ /* 0x000fe60000011626 */
[----:B------:R-:W-:Y:S01]  /*56b0*/  IMAD.HI.U32 R36, R7, R22, RZ ;  /* 0x0000001607247227 */ /* 0x000fe200078e00ff */
[----:B------:R-:W-:Y:S02]  /*56c0*/  @P2 SHF.R.U32.HI R3, RZ, R23, R34 ;  /* 0x00000017ff032219 */ /* 0x000fe40000011622 */
[----:B------:R-:W-:Y:S02]  /*56d0*/  SHF.R.U32.HI R34, RZ, R61, R40 ;  /* 0x0000003dff227219 */ /* 0x000fe40000011628 */
[----:B------:R-:W-:Y:S01]  /*56e0*/  @P2 SHF.R.U32.HI R7, RZ, R23, R36 ;  /* 0x00000017ff072219 */ /* 0x000fe20000011624 */
[C---:B------:R-:W-:Y:S01]  /*56f0*/  IMAD R2, R26.reuse, R3, RZ ;  /* 0x000000031a027224 */ /* 0x040fe200078e02ff */
[----:B------:R-:W-:Y:S02]  /*5700*/  SEL R5, R29, R34, !P0 ;  /* 0x000000221d057207 */ /* 0x000fe40004000000 */
[----:B------:R-:W-:Y:S01]  /*5710*/  SEL R3, R31, R38, !P3 ;  /* 0x000000261f037207 */ /* 0x000fe20005800000 */
[----:B------:R-:W-:Y:S01]  /*5720*/  IMAD R4, R26, R7, RZ ;  /* 0x000000071a047224 */ /* 0x000fe200078e02ff */
[C---:B------:R-:W-:Y:S01]  /*5730*/  ISETP.GE.AND P0, PT, R5.reuse, R2, PT ;  /* 0x000000020500720c */ /* 0x040fe20003f06270 */
[----:B------:R-:W-:Y:S03]  /*5740*/  IMAD.HI.U32 R6, R5, R22, RZ ;  /* 0x0000001605067227 */ /* 0x000fe600078e00ff */
[----:B------:R-:W-:Y:S01]  /*5750*/  ISETP.GE.OR P0, PT, R3, R4, P0 ;  /* 0x000000040300720c */ /* 0x000fe20000706670 */
[----:B------:R-:W-:Y:S01]  /*5760*/  IMAD.MOV R4, RZ, RZ, -R3 ;  /* 0x000000ffff047224 */ /* 0x000fe200078e0a03 */
[-C--:B------:R-:W-:Y:S03]  /*5770*/  SHF.R.U32.HI R6, RZ, R23.reuse, R6 ;  /* 0x00000017ff067219 */ /* 0x080fe60000011606 */
[----:B------:R-:W-:Y:S01]  /*5780*/  IMAD R31, R28, R4, R31 ;  /* 0x000000041c1f7224 */ /* 0x000fe200078e021f */
[----:B------:R-:W-:Y:S05]  /*5790*/  SEL R15, R5, R6, !P2 ;  /* 0x00000006050f7207 */ /* 0x000fea0005000000 */
[----:B------:R-:W-:Y:S02]  /*57a0*/  IMAD.MOV R6, RZ, RZ, -R15 ;  /* 0x000000ffff067224 */ /* 0x000fe400078e0a0f */
[C---:B------:R-:W-:Y:S04]  /*57b0*/  @!P0 IMAD.HI.U32 R2, R3.reuse, R22, RZ ;  /* 0x0000001603028227 */ /* 0x040fe800078e00ff */
[----:B------:R-:W-:Y:S01]  /*57c0*/  IMAD R6, R26, R6, R5 ;  /* 0x000000061a067224 */ /* 0x000fe200078e0205 */
[----:B------:R-:W-:Y:S04]  /*57d0*/  @!P0 SHF.R.U32.HI R2, RZ, R23, R2 ;  /* 0x00000017ff028219 */ /* 0x000fe80000011602 */
[----:B------:R-:W-:Y:S02]  /*57e0*/  @!P0 SEL R0, R3, R2, !P2 ;  /* 0x0000000203008207 */ /* 0x000fe40005000000 */
[----:B------:R-:W-:Y:S02]  /*57f0*/  IADD3 R2, PT, PT, -R5, RZ, RZ ;  /* 0x000000ff05027210 */ /* 0x000fe40007ffe1ff */
[----:B------:R-:W-:Y:S01]  /*5800*/  @!P0 IADD3 R8, PT, PT, R15, -R0, RZ ;  /* 0x800000000f088210 */ /* 0x000fe20007ffe0ff */
[----:B------:R-:W-:Y:S02]  /*5810*/  @!P0 IMAD R0, R7, R6, R0 ;  /* 0x0000000607008224 */ /* 0x000fe400078e0200 */
[----:B------:R-:W-:Y:S02]  /*5820*/  IMAD R29, R24, R2, R29 ;  /* 0x00000002181d7224 */ /* 0x000fe400078e021d */
[----:B------:R-:W-:Y:S02]  /*5830*/  @!P0 IMAD R5, R8, R26, R3 ;  /* 0x0000001a08058224 */ /* 0x000fe400078e0203 */
[----:B------:R-:W-:Y:S04]  /*5840*/  @!P0 IMAD.MOV.U32 R3, RZ, RZ, R0 ;  /* 0x000000ffff038224 */ /* 0x000fe800078e0000 */
[----:B------:R-:W-:Y:S02]  /*5850*/  IMAD R31, R3, R28, R31 ;  /* 0x0000001c031f7224 */ /* 0x000fe400078e021f */
[----:B------:R-:W-:Y:S07]  /*5860*/  IMAD R29, R5, R24, R29 ;  /* 0x00000018051d7224 */ /* 0x000fee00078e021d */
.L_x_100:
[----:B-1----:R-:W-:Y:S01]  /*5870*/  @!P1 ISETP.NE.AND P0, PT, R10, 0x1, PT ;  /* 0x000000010a00980c */ /* 0x002fe20003f05270 */
[----:B------:R-:W-:Y:S01]  /*5880*/  @!P1 IMAD.HI.U32 R0, R31, R12, RZ ;  /* 0x0000000c1f009227 */ /* 0x000fe200078e00ff */
[----:B------:R-:W-:Y:S01]  /*5890*/  @!P1 ISETP.NE.AND P2, PT, R9, 0x1, PT ;  /* 0x000000010900980c */ /* 0x000fe20003f45270 */
[----:B------:R-:W-:Y:S01]  /*58a0*/  ULOP3.LUT UP0, URZ, UR52, 0x90, URZ, 0xc0, !UPT ;  /* 0x0000009034ff7892 */ /* 0x000fe2000f80c0ff */
[----:B------:R-:W-:Y:S01]  /*58b0*/  R2UR UR42, R21 ;  /* 0x00000000152a72ca */ /* 0x000fe200000e0000 */
[----:B------:R-:W-:Y:S01]  /*58c0*/  @!P1 IMAD.HI.U32 R3, R29, R11, RZ ;  /* 0x0000000b1d039227 */ /* 0x000fe200078e00ff */
[----:B------:R-:W-:Y:S02]  /*58d0*/  @!P1 SHF.R.U32.HI R0, RZ, R13, R0 ;  /* 0x0000000dff009219 */ /* 0x000fe40000011600 */
[----:B------:R-:W-:Y:S01]  /*58e0*/  R2UR UR41, R20 ;  /* 0x00000000142972ca */ /* 0x000fe200000e0000 */
[----:B------:R-:W-:Y:S01]  /*58f0*/  VIADD R78, R78, 0x1 ;  /* 0x000000014e4e7836 */ /* 0x000fe20000000000 */
[----:B------:R-:W-:Y:S02]  /*5900*/  @!P1 SHF.R.U32.HI R2, RZ, R14, R3 ;  /* 0x0000000eff029219 */ /* 0x000fe40000011603 */
[----:B------:R-:W-:Y:S02]  /*5910*/  @!P1 SEL R3, R31, R0, !P2 ;  /* 0x000000001f039207 */ /* 0x000fe40005000000 */
[----:B------:R-:W-:Y:S02]  /*5920*/  @!P1 SEL R2, R29, R2, !P0 ;  /* 0x000000021d029207 */ /* 0x000fe40004000000 */
[----:B------:R-:W-:Y:S01]  /*5930*/  @P4 SHF.R.U32.HI R71, RZ, 0x10, R17 ;  /* 0x00000010ff474819 */ /* 0x000fe20000011611 */
[----:B------:R-:W-:Y:S02]  /*5940*/  USHF.L.U32 UR42, UR42, 0x6, URZ ;  /* 0x000000062a2a7899 */ /* 0x000fe400080006ff */
[----:B------:R-:W-:Y:S02]  /*5950*/  @!P1 IMAD.IADD R0, R2, 0x1, -R3 ;  /* 0x0000000102009824 */ /* 0x000fe400078e0a03 */
[----:B------:R-:W-:Y:S01]  /*5960*/  @!P1 IMAD.IADD R2, R3, 0x1, -R2 ;  /* 0x0000000103029824 */ /* 0x000fe200078e0a02 */
[----:B------:R-:W-:Y:S01]  /*5970*/  USHF.L.U32 UR41, UR41, 0x6, URZ ;  /* 0x0000000629297899 */ /* 0x000fe200080006ff */
[----:B------:R-:W-:Y:S02]  /*5980*/  @!P1 IMAD R31, R0, R9, R31 ;  /* 0x00000009001f9224 */ /* 0x000fe400078e021f */
[----:B------:R-:W-:Y:S01]  /*5990*/  @!P1 IMAD R29, R2, R10, R29 ;  /* 0x0000000a021d9224 */ /* 0x000fe200078e021d */
[----:B------:R-:W-:Y:S08]  /*59a0*/  BRA.U !UP0, `(.L_x_101) ;  /* 0x00000001087c7547 */ /* 0x000ff0000b800000 */
[----:B------:R-:W1:Y:S01]  /*59b0*/  LDCU.64 UR8, c[0x4][0x80] ;  /* 0x01001000ff0877ac */ /* 0x000e620008000a00 */
[----:B------:R-:W-:Y:S01]  /*59c0*/  MOV R2, 0x0 ;  /* 0x0000000000027802 */ /* 0x000fe20000000f00 */
[----:B------:R-:W-:Y:S02]  /*59d0*/  HFMA2 R12, -RZ, RZ, 0, 5.9604644775390625e-08 ;  /* 0x00000001ff0c7431 */ /* 0x000fe400000001ff */
[----:B------:R-:W-:Y:S01]  /*59e0*/  IMAD.MOV.U32 R8, RZ, RZ, 0x70 ;  /* 0x00000070ff087424 */ /* 0x000fe200078e00ff */
[----:B------:R2:W3:Y:S01]  /*59f0*/  LDC.64 R14, c[0x4][R2] ;  /* 0x01000000020e7b82 */ /* 0x0004e20000000a00 */
[----:B------:R-:W4:Y:S01]  /*5a00*/  LDCU.64 UR6, c[0x4][0x88] ;  /* 0x01001100ff0677ac */ /* 0x000f220008000a00 */
[----:B------:R-:W-:Y:S01]  /*5a10*/  IMAD.MOV.U32 R13, RZ, RZ, RZ ;  /* 0x000000ffff0d7224 */ /* 0x000fe200078e00ff */
[----:B------:R-:W2:Y:S01]  /*5a20*/  LDCU.64 UR4, c[0x4][0x8] ;  /* 0x01000100ff0477ac */ /* 0x000ea20008000a00 */
[----:B-1----:R-:W-:Y:S01]  /*5a30*/  MOV R5, UR9 ;  /* 0x0000000900057c02 */ /* 0x002fe20008000f00 */
[----:B------:R-:W-:Y:S01]  /*5a40*/  IMAD.U32 R4, RZ, RZ, UR8 ;  /* 0x00000008ff047e24 */ /* 0x000fe2000f8e00ff */
[----:B----4-:R-:W-:Y:S01]  /*5a50*/  MOV R7, UR7 ;  /* 0x0000000700077c02 */ /* 0x010fe20008000f00 */
[----:B------:R-:W-:Y:S01]  /*5a60*/  IMAD.U32 R6, RZ, RZ, UR6 ;  /* 0x00000006ff067e24 */ /* 0x000fe2000f8e00ff */
[----:B--2---:R-:W-:Y:S01]  /*5a70*/  MOV R11, UR5 ;  /* 0x00000005000b7c02 */ /* 0x004fe20008000f00 */
[----:B------:R-:W-:Y:S02]  /*5a80*/  IMAD.U32 R10, RZ, RZ, UR4 ;  /* 0x00000004ff0a7e24 */ /* 0x000fe4000f8e00ff */
[----:B------:R-:W-:Y:S07]  /*5a90*/  LEPC R20, `(.L_x_102) ;  /* 0x000000001014794e */ /* 0x000fee0000000000 */
[----:B---3-5:R-:W-:Y:S05]  /*5aa0*/  CALL.ABS.NOINC R14 ;  /* 0x000000000e007343 */ /* 0x028fea0003c00000 */
.L_x_102:
[----:B------:R-:W1:Y:S01]  /*5ab0*/  LDCU.64 UR8, c[0x4][0x80] ;  /* 0x01001000ff0877ac */ /* 0x000e620008000a00 */
[----:B------:R-:W2:Y:S01]  /*5ac0*/  LDC.64 R2, c[0x4][R2] ;  /* 0x0100000002027b82 */ /* 0x000ea20000000a00 */
[----:B------:R-:W-:Y:S02]  /*5ad0*/  HFMA2 R12, -RZ, RZ, 0, 5.9604644775390625e-08 ;  /* 0x00000001ff0c7431 */ /* 0x000fe400000001ff */
[----:B------:R-:W-:Y:S02]  /*5ae0*/  IMAD.MOV.U32 R8, RZ, RZ, 0x70 ;  /* 0x00000070ff087424 */ /* 0x000fe400078e00ff */
[----:B------:R-:W-:Y:S01]  /*5af0*/  IMAD.MOV.U32 R13, RZ, RZ, RZ ;  /* 0x000000ffff0d7224 */ /* 0x000fe200078e00ff */
[----:B------:R-:W3:Y:S01]  /*5b00*/  LDCU.64 UR6, c[0x4][0x88] ;  /* 0x01001100ff0677ac */ /* 0x000ee20008000a00 */
[----:B------:R-:W4:Y:S01]  /*5b10*/  LDCU.64 UR4, c[0x4][0x8] ;  /* 0x01000100ff0477ac */ /* 0x000f220008000a00 */
[----:B-1----:R-:W-:Y:S02]  /*5b20*/  MOV R4, UR8 ;  /* 0x0000000800047c02 */ /* 0x002fe40008000f00 */
[----:B------:R-:W-:Y:S02]  /*5b30*/  MOV R5, UR9 ;  /* 0x0000000900057c02 */ /* 0x000fe40008000f00 */
[----:B---3--:R-:W-:Y:S01]  /*5b40*/  MOV R7, UR7 ;  /* 0x0000000700077c02 */ /* 0x008fe20008000f00 */
[----:B------:R-:W-:Y:S01]  /*5b50*/  IMAD.U32 R6, RZ, RZ, UR6 ;  /* 0x00000006ff067e24 */ /* 0x000fe2000f8e00ff */
[----:B----4-:R-:W-:Y:S01]  /*5b60*/  MOV R11, UR5 ;  /* 0x00000005000b7c02 */ /* 0x010fe20008000f00 */
[----:B------:R-:W-:Y:S02]  /*5b70*/  IMAD.U32 R10, RZ, RZ, UR4 ;  /* 0x00000004ff0a7e24 */ /* 0x000fe4000f8e00ff */
[----:B------:R-:W-:Y:S07]  /*5b80*/  LEPC R20, `(.L_x_101) ;  /* 0x000000001014794e */ /* 0x000fee0000000000 */
[----:B--2---:R-:W-:Y:S05]  /*5b90*/  CALL.ABS.NOINC R2 ;  /* 0x0000000002007343 */ /* 0x004fea0003c00000 */
.L_x_101:
[----:B------:R-:W-:Y:S01]  /*5ba0*/  ISETP.NE.U32.AND P4, PT, R54, RZ, PT ;  /* 0x000000ff3600720c */ /* 0x000fe20003f85070 */
[----:B------:R-:W-:Y:S01]  /*5bb0*/  UISETP.NE.AND UP2, UPT, UR53, URZ, UPT ;  /* 0x000000ff3500728c */ /* 0x000fe2000bf45270 */
[----:B------:R-:W-:Y:S01]  /*5bc0*/  ISETP.NE.U32.AND P2, PT, RZ, UR38, PT ;  /* 0x00000026ff007c0c */ /* 0x000fe2000bf45070 */
[----:B------:R-:W-:Y:S01]  /*5bd0*/  UISETP.NE.U32.AND UP1, UPT, UR44, URZ, UPT ;  /* 0x000000ff2c00728c */ /* 0x000fe2000bf25070 */
[----:B------:R-:W-:Y:S01]  /*5be0*/  ISETP.NE.AND.EX P4, PT, R55, RZ, PT, P4 ;  /* 0x000000ff3700720c */ /* 0x000fe20003f85340 */
[----:B------:R-:W-:Y:S01]  /*5bf0*/  UPLOP3.LUT UP0, UPT, UPT, UPT, UPT, 0x40, 0x4 ;  /* 0x000000000004789c */ /* 0x000fe20003f0e870 */
[----:B------:R-:W-:Y:S01]  /*5c00*/  ISETP.NE.AND.EX P2, PT, RZ, UR39, PT, P2 ;  /* 0x00000027ff007c0c */ /* 0x000fe2000bf45320 */
[----:B------:R-:W-:Y:S01]  /*5c10*/  UISETP.NE.AND.EX UP1, UPT, UR45, URZ, UPT, UP1 ;  /* 0x000000ff2d00728c */ /* 0x000fe2000bf25310 */
[----:B------:R-:W-:Y:S04]  /*5c20*/  PLOP3.LUT P1, PT, PT, PT, UP2, 0x80, 0x8 ;  /* 0x000000000008781c */ /* 0x000fe80003f2f028 */
[----:B------:R-:W-:Y:S06]  /*5c30*/  @UP2 UPLOP3.LUT UP0, UPT, UPT, UPT, UP1, 0x80, 0x8 ;  /* 0x000000000008289c */ /* 0x000fec0003f0f010 */
[----:B------:R-:W-:Y:S01]  /*5c40*/  PLOP3.LUT P0, PT, PT, PT, UP0, 0x80, 0x8 ;  /* 0x000000000008781c */ /* 0x000fe20003f0f008 */
[----:B------:R-:W-:Y:S01]  /*5c50*/  @!UPT UIADD3 URZ, UPT, UPT, URZ, URZ, URZ ;  /* 0x000000fffffff290 */ /* 0x000fe2000fffe0ff */
[----:B------:R-:W-:Y:S11]  /*5c60*/  BRA.U !UP1, `(.L_x_103) ;  /* 0x0000000109387547 */ /* 0x000ff6000b800000 */
[----:B------:R-:W-:Y:S01]  /*5c70*/  UISETP.NE.U32.AND UP0, UPT, UR38, URZ, UPT ;  /* 0x000000ff2600728c */ /* 0x000fe2000bf05070 */
[----:B------:R-:W-:Y:S02]  /*5c80*/  HFMA2 R0, -RZ, RZ, 0, 5.9604644775390625e-08 ;  /* 0x00000001ff007431 */ /* 0x000fe400000001ff */
[----:B------:R-:W-:Y:S01]  /*5c90*/  IMAD.MOV.U32 R59, RZ, RZ, 0x1 ;  /* 0x00000001ff3b7424 */ /* 0x000fe200078e00ff */
[----:B------:R-:W-:Y:S06]  /*5ca0*/  UISETP.NE.AND.EX UP0, UPT, UR39, URZ, UPT, UP0 ;  /* 0x000000ff2700728c */ /* 0x000fec000bf05300 */
[----:B------:R-:W-:Y:S05]  /*5cb0*/  PLOP3.LUT P3, PT, PT, PT, UP0, 0x80, 0x8 ;  /* 0x000000000008781c */ /* 0x000fea0003f6f008 */
[----:B------:R-:W1:Y:S01]  /*5cc0*/  @UP0 LDCU.64 UR6, c[0x0][0x888] ;  /* 0x00011100ff0607ac */ /* 0x000e620008000a00 */
[----:B------:R-:W-:Y:S07]  /*5cd0*/  @UP0 UIMAD UR4, UR36, UR44, URZ ;  /* 0x0000002c240402a4 */ /* 0x000fee000f8e02ff */
[----:B------:R-:W-:Y:S01]  /*5ce0*/  @!P3 PRMT R59, R0, 0x7610, R59 ;  /* 0x00007610003bb816 */ /* 0x000fe2000000003b */
[----:B-1----:R-:W-:Y:S03]  /*5cf0*/  @UP0 UIMAD.WIDE UR6, UR4, 0x4, UR6 ;  /* 0x00000004040608a5 */ /* 0x002fe6000f8e0206 */
[----:B------:R-:W1:Y:S03]  /*5d00*/  @!UP0 LDCU UR4, c[0x0][0x880] ;  /* 0x00011000ff0487ac */ /* 0x000e660008000800 */
[----:B------:R-:W-:Y:S01]  /*5d10*/  IMAD.U32 R2, RZ, RZ, UR6 ;  /* 0x00000006ff027e24 */ /* 0x000fe2000f8e00ff */
[----:B------:R-:W-:Y:S05]  /*5d20*/  MOV R3, UR7 ;  /* 0x0000000700037c02 */ /* 0x000fea0008000f00 */
[----:B-----5:R2:W5:Y:S02]  /*5d30*/  @P3 LDG.E R35, desc[UR46][R2.64] ;  /* 0x0000002e02233981 */ /* 0x020564000c1e1900 */
[----:B-12---:R-:W-:Y:S02]  /*5d40*/  @!P3 IMAD.U32 R35, RZ, RZ, UR4 ;  /* 0x00000004ff23be24 */ /* 0x006fe4000f8e00ff */
.L_x_103:
[----:B------:R-:W-:Y:S05]  /*5d50*/  @!P4 BRA `(.L_x_104) ;  /* 0x000000000020c947 */ /* 0x000fea0003800000 */
[----:B------:R-:W-:Y:S04]  /*5d60*/  ISETP.NE.U32.AND P3, PT, R52, RZ, PT ;  /* 0x000000ff3400720c */ /* 0x000fe80003f65070 */
[----:B------:R-:W-:Y:S11]  /*5d70*/  ISETP.NE.AND.EX P3, PT, R53, RZ, PT, P3 ;  /* 0x000000ff3500720c */ /* 0x000ff60003f65330 */
[----:B------:R-:W-:Y:S02]  /*5d80*/  @!UPT UIADD3 URZ, UPT, UPT, URZ, URZ, URZ ;  /* 0x000000fffffff290 */ /* 0x000fe4000fffe0ff */
[----:B------:R-:W1:Y:S01]  /*5d90*/  @P3 LDC.64 R2, c[0x0][0x8a8] ;  /* 0x00022a00ff023b82 */ /* 0x000e620000000a00 */
[----:B------:R-:W-:Y:S04]  /*5da0*/  @P3 IMAD R0, R54, UR36, RZ ;  /* 0x0000002436003c24 */ /* 0x000fe8000f8e02ff */
[----:B-1----:R-:W-:Y:S05]  /*5db0*/  @P3 IMAD.WIDE R2, R0, 0x4, R2 ;  /* 0x0000000400023825 */ /* 0x002fea00078e0202 */
[----:B-----5:R1:W5:Y:S02]  /*5dc0*/  @P3 LDG.E R32, desc[UR46][R2.64] ;  /* 0x0000002e02203981 */ /* 0x020364000c1e1900 */
[----:B-1----:R-:W2:Y:S02]  /*5dd0*/  @!P3 LDC R32, c[0x0][0x8a0] ;  /* 0x00022800ff20bb82 */ /* 0x002ea40000000800 */
.L_x_104:
[----:B-----5:R-:W-:Y:S01]  /*5de0*/  FSETP.NEU.AND P3, PT, R35, RZ, PT ;  /* 0x000000ff2300720b */ /* 0x020fe20003f6d000 */
[----:B------:R-:W-:Y:S01]  /*5df0*/  ULOP3.LUT UR4, UR51, 0x1, URZ, 0x3c, !UPT ;  /* 0x0000000133047892 */ /* 0x000fe2000f8e3cff */
[----:B------:R-:W-:Y:S01]  /*5e00*/  SEL R5, RZ, 0xffffffff, P2 ;  /* 0xffffffffff057807 */ /* 0x000fe20001000000 */
[----:B------:R-:W-:Y:S01]  /*5e10*/  IMAD.U32 R38, RZ, RZ, UR56 ;  /* 0x00000038ff267e24 */ /* 0x000fe2000f8e00ff */
[----:B------:R-:W-:Y:S01]  /*5e20*/  @P1 LOP3.LUT P2, RZ, R59, 0xff, RZ, 0xc0, !PT ;  /* 0x000000ff3bff1812 */ /* 0x000fe2000784c0ff */
[----:B------:R-:W-:Y:S01]  /*5e30*/  IMAD.SHL.U32 R81, R68, 0x2, RZ ;  /* 0x0000000244517824 */ /* 0x000fe200078e00ff */
[----:B------:R-:W-:Y:S01]  /*5e40*/  @P1 SEL R2, RZ, 0xffffffff, P3 ;  /* 0xffffffffff021807 */ /* 0x000fe20001800000 */
[----:B------:R-:W-:Y:S01]  /*5e50*/  IMAD.U32 R83, RZ, RZ, UR4 ;  /* 0x00000004ff537e24 */ /* 0x000fe2000f8e00ff */
[----:B------:R-:W-:Y:S01]  /*5e60*/  LEA R76, R30, UR48, 0x3 ;  /* 0x000000301e4c7c11 */ /* 0x000fe2000f8e18ff */
[----:B------:R-:W-:Y:S01]  /*5e70*/  IMAD.SHL.U32 R38, R38, 0x1000, RZ ;  /* 0x0000100026267824 */ /* 0x000fe200078e00ff */
[----:B------:R-:W-:Y:S01]  /*5e80*/  @P0 SEL R2, R5, R2, !P2 ;  /* 0x0000000205020207 */ /* 0x000fe20005000000 */
[----:B------:R-:W-:Y:S01]  /*5e90*/  BSSY B1, `(.L_x_105) ;  /* 0x0000035000017945 */ /* 0x000fe20003800000 */
[----:B------:R-:W-:Y:S01]  /*5ea0*/  SHF.L.U32 R3, R73, 0x1f, RZ ;  /* 0x0000001f49037819 */ /* 0x000fe200000006ff */
[----:B------:R-:W-:Y:S01]  /*5eb0*/  IMAD.MOV.U32 R82, RZ, RZ, 0x1 ;  /* 0x00000001ff527424 */ /* 0x000fe200078e00ff */
[----:B------:R-:W-:Y:S01]  /*5ec0*/  @P1 LOP3.LUT R2, R2, 0x1, RZ, 0xc0, !PT ;  /* 0x0000000102021812 */ /* 0x000fe200078ec0ff */
[----:B------:R-:W-:Y:S01]  /*5ed0*/  IMAD R34, R30, 0x20, R33 ;  /* 0x000000201e227824 */ /* 0x000fe200078e0221 */
[----:B------:R-:W-:Y:S01]  /*5ee0*/  PLOP3.LUT P2, PT, PT, PT, UP1, 0x80, 0x8 ;  /* 0x000000000008781c */ /* 0x000fe20003f4f018 */
[----:B------:R-:W-:Y:S01]  /*5ef0*/  IMAD.U32 R80, RZ, RZ, UR56 ;  /* 0x00000038ff507e24 */ /* 0x000fe2000f8e00ff */
[----:B------:R-:W-:Y:S01]  /*5f00*/  ISETP.NE.U32.OR P5, PT, R2, 0x1, !P1 ;  /* 0x000000010200780c */ /* 0x000fe20004fa5470 */
[----:B------:R-:W-:Y:S01]  /*5f10*/  IMAD.U32 R2, RZ, RZ, UR56 ;  /* 0x00000038ff027e24 */ /* 0x000fe2000f8e00ff */
[----:B------:R-:W-:Y:S02]  /*5f20*/  CS2R R50, SRZ ;  /* 0x0000000000327805 */ /* 0x000fe4000001ff00 */
[----:B------:R-:W-:Y:S02]  /*5f30*/  CS2R R48, SRZ ;  /* 0x0000000000307805 */ /* 0x000fe4000001ff00 */
[----:B------:R-:W-:Y:S02]  /*5f40*/  P2R R79, PR, RZ, 0x20 ;  /* 0x00000020ff4f7803 */ /* 0x000fe40000000000 */
[----:B------:R-:W-:Y:S02]  /*5f50*/  CS2R R42, SRZ ;  /* 0x00000000002a7805 */ /* 0x000fe4000001ff00 */
[----:B------:R-:W-:Y:S02]  /*5f60*/  LEA R0, R2, UR48, 0x3 ;  /* 0x0000003002007c11 */ /* 0x000fe4000f8e18ff */
[----:B------:R-:W-:Y:S02]  /*5f70*/  CS2R R40, SRZ ;  /* 0x0000000000287805 */ /* 0x000fe4000001ff00 */
[----:B------:R-:W-:Y:S02]  /*5f80*/  SEL R2, RZ, 0xffffffff, P3 ;  /* 0xffffffffff027807 */ /* 0x000fe40001800000 */
[----:B------:R-:W-:Y:S02]  /*5f90*/  LOP3.LUT P3, R77, R59, 0xff, RZ, 0xc0, !PT ;  /* 0x000000ff3b4d7812 */ /* 0x000fe4000786c0ff */
[----:B------:R-:W-:Y:S02]  /*5fa0*/  IADD3 R39, PT, PT, R38, UR48, R81 ;  /* 0x0000003026277c10 */ /* 0x000fe4000fffe051 */
[----:B------:R-:W-:Y:S02]  /*5fb0*/  @P5 SHF.L.U32 R7, R83, 0x1f, RZ ;  /* 0x0000001f53075819 */ /* 0x000fe400000006ff */
[----:B------:R-:W-:Y:S02]  /*5fc0*/  @P2 SEL R2, R5, R2, !P3 ;  /* 0x0000000205022207 */ /* 0x000fe40005800000 */
[----:B------:R-:W1:Y:S02]  /*5fd0*/  @P5 SYNCS.PHASECHK.TRANS64.TRYWAIT P1, [R0+URZ+0x50], R7 ;  /* 0x00005007000055a7 */ /* 0x000e6400080211ff */
[----:B------:R-:W-:Y:S04]  /*5fe0*/  LOP3.LUT R2, R2, 0x1, RZ, 0xc0, !PT ;  /* 0x0000000102027812 */ /* 0x000fe800078ec0ff */
[----:B------:R-:W-:Y:S04]  /*5ff0*/  ISETP.NE.U32.AND P4, PT, R2, 0x1, PT ;  /* 0x000000010200780c */ /* 0x000fe80003f85070 */
[----:B------:R-:W-:Y:S01]  /*6000*/  P2R R85, PR, RZ, 0x10 ;  /* 0x00000010ff557803 */ /* 0x000fe20000000000 */
[----:B------:R3:W4:Y:S01]  /*6010*/  SYNCS.PHASECHK.TRANS64.TRYWAIT P0, [R76+URZ+0xb0], R3 ;  /* 0x0000b0034c0075a7 */ /* 0x00072200080011ff */
[----:B-1----:R-:W-:Y:S01]  /*6020*/  @P5 SEL R82, RZ, 0x1, !P1 ;  /* 0x00000001ff525807 */ /* 0x002fe20004800000 */
[----:B---3--:R-:W-:Y:S06]  /*6030*/  @!P5 BRA `(.L_x_106) ;  /* 0x000000000068d947 */ /* 0x008fec0003800000 */
[----:B------:R-:W-:Y:S01]  /*6040*/  LOP3.LUT P5, RZ, R69, 0x40, RZ, 0xc0, !PT ;  /* 0x0000004045ff7812 */ /* 0x000fe200078ac0ff */
[C---:B------:R-:W-:Y:S01]  /*6050*/  VIADD R4, R39.reuse, 0x200 ;  /* 0x0000020027047836 */ /* 0x040fe20000000000 */
[----:B------:R-:W-:Y:S01]  /*6060*/  ISETP.NE.AND P2, PT, R82, RZ, PT ;  /* 0x000000ff5200720c */ /* 0x000fe20003f45270 */
[----:B------:R-:W-:Y:S01]  /*6070*/  BSSY B0, `(.L_x_107) ;  /* 0x000000d000007945 */ /* 0x000fe20003800000 */
[----:B------:R-:W-:Y:S01]  /*6080*/  PLOP3.LUT P1, PT, PT, PT, PT, 0x8, 0x80 ;  /* 0x000000000080781c */ /* 0x000fe20003f2e170 */
[----:B------:R-:W-:Y:S01]  /*6090*/  @P4 VIADD R2, R39, 0x210 ;  /* 0x0000021027024836 */ /* 0x000fe20000000000 */
[----:B------:R-:W-:Y:S02]  /*60a0*/  @P4 PLOP3.LUT P1, PT, P5, PT, PT, 0x80, 0x8 ;  /* 0x000000000008481c */ /* 0x000fe40002f2f070 */
[----:B------:R-:W-:Y:S02]  /*60b0*/  CS2R R50, SRZ ;  /* 0x0000000000327805 */ /* 0x000fe4000001ff00 */
[----:B------:R-:W-:Y:S02]  /*60c0*/  CS2R R48, SRZ ;  /* 0x0000000000307805 */ /* 0x000fe4000001ff00 */
[----:B------:R-:W-:Y:S02]  /*60d0*/  CS2R R42, SRZ ;  /* 0x00000000002a7805 */ /* 0x000fe4000001ff00 */
[----:B------:R-:W-:Y:S05]  /*60e0*/  CS2R R40, SRZ ;  /* 0x0000000000287805 */ /* 0x000fea000001ff00 */
[----:B------:R-:W-:Y:S01]  /*60f0*/  @P1 VIADD R2, R4, 0xfffffff0 ;  /* 0xfffffff004021836 */ /* 0x000fe20000000000 */
[----:B------:R-:W-:Y:S06]  /*6100*/  @P2 BRA `(.L_x_108) ;  /* 0x00000000000c2947 */ /* 0x000fec0003800000 */
[----:B------:R-:W-:Y:S04]  /*6110*/  SHF.L.U32 R5, R83, 0x1f, RZ ;  /* 0x0000001f53057819 */ /* 0x000fe800000006ff */
[----:B------:R-:W1:Y:S02]  /*6120*/  SYNCS.PHASECHK.TRANS64.TRYWAIT P1, [R0+URZ+0x50], R5 ;  /* 0x00005005000075a7 */ /* 0x000e6400080211ff */
[----:B-1----:R-:W-:Y:S05]  /*6130*/  @!P1 BRA `(.L_x_109) ;  /* 0x0000002000049947 */ /* 0x002fea0003800000 */
.L_x_108:
[----:B------:R-:W-:Y:S05]  /*6140*/  BSYNC B0 ;  /* 0x0000000000007941 */ /* 0x000fea0003800000 */
.L_x_107:
[----:B------:R-:W-:Y:S01]  /*6150*/  UIADD3 UR5, UPT, UPT, UR56, 0x1, URZ ;  /* 0x0000000138057890 */ /* 0x000fe2000fffe0ff */
[----:B------:R-:W-:Y:S03]  /*6160*/  ISETP.NE.AND P1, PT, R85, RZ, PT ;  /* 0x000000ff5500720c */ /* 0x000fe60003f25270 */
[----:B------:R-:W-:Y:S04]  /*6170*/  UISETP.NE.AND UP0, UPT, UR5, 0x3, UPT ;  /* 0x000000030500788c */ /* 0x000fe8000bf05270 */
[----:B------:R-:W-:Y:S02]  /*6180*/  USEL UR4, URZ, 0x1, UP0 ;  /* 0x00000001ff047887 */ /* 0x000fe40008000000 */
[----:B------:R-:W-:Y:S04]  /*6190*/  USEL UR5, UR5, URZ, UP0 ;  /* 0x000000ff05057287 */ /* 0x000fe80008000000 */
[----:B------:R3:W1:Y:S01]  /*61a0*/  @P1 LDS.128 R48, [R2] ;  /* 0x0000000002301984 */ /* 0x0006620000000c00 */
[----:B------:R-:W-:Y:S01]  /*61b0*/  LOP3.LUT R83, R83, UR4, RZ, 0x3c, !PT ;  /* 0x0000000453537c12 */ /* 0x000fe2000f8e3cff */
[----:B------:R-:W-:Y:S02]  /*61c0*/  IMAD.U32 R80, RZ, RZ, UR5 ;  /* 0x00000005ff507e24 */ /* 0x000fe4000f8e00ff */
[----:B------:R3:W1:Y:S04]  /*61d0*/  @P1 LDS.128 R40, [R39+0x200] ;  /* 0x0002000027281984 */ /* 0x0006680000000c00 */
.L_x_106:
[----:B------:R-:W-:Y:S05]  /*61e0*/  BSYNC B1 ;  /* 0x0000000000017941 */ /* 0x000fea0003800000 */
.L_x_105:
[----:B-1----:R-:W-:Y:S04]  /*61f0*/  SHF.R.U32.HI R5, RZ, 0x15, R34 ;  /* 0x00000015ff057819 */ /* 0x002fe80000011622 */
[----:B------:R-:W-:Y:S01]  /*6200*/  LOP3.LUT P1, RZ, R5, 0x3, R70, 0x48, !PT ;  /* 0x0000000305ff7812 */ /* 0x000fe20007824846 */
[----:B------:R-:W-:Y:S01]  /*6210*/  @!UPT UIADD3 URZ, UPT, UPT, URZ, URZ, URZ ;  /* 0x000000fffffff290 */ /* 0x000fe2000fffe0ff */
[----:B----4-:R-:W-:Y:S11]  /*6220*/  @P0 BRA `(.L_x_110) ;  /* 0x0000000000080947 */ /* 0x010ff60003800000 */
[----:B------:R-:W1:Y:S02]  /*6230*/  SYNCS.PHASECHK.TRANS64.TRYWAIT P0, [R76+URZ+0xb0], R3 ;  /* 0x0000b0034c0075a7 */ /* 0x000e6400080011ff */
[----:B-1----:R-:W-:Y:S05]  /*6240*/  @!P0 BRA `(.L_x_111) ;  /* 0x0000001c00d48947 */ /* 0x002fea0003800000 */
.L_x_110:
[----:B------:R-:W-:Y:S05]  /*6250*/  @!P1 BRA `(.L_x_112) ;  /* 0x0000000000409947 */ /* 0x000fea0003800000 */
[----:B------:R-:W4:Y:S01]  /*6260*/  LDCU.64 UR8, c[0x4][0x70] ;  /* 0x01000e00ff0877ac */ /* 0x000f220008000a00 */
[----:B-1----:R-:W-:Y:S01]  /*6270*/  MOV R3, 0x0 ;  /* 0x0000000000037802 */ /* 0x002fe20000000f00 */
[----:B------:R-:W-:Y:S02]  /*6280*/  HFMA2 R12, -RZ, RZ, 0, 5.9604644775390625e-08 ;  /* 0x00000001ff0c7431 */ /* 0x000fe400000001ff */
[----:B------:R-:W-:Y:S02]  /*6290*/  IMAD.MOV.U32 R8, RZ, RZ, 0x192 ;  /* 0x00000192ff087424 */ /* 0x000fe400078e00ff */
[----:B------:R-:W-:Y:S01]  /*62a0*/  IMAD.MOV.U32 R13, RZ, RZ, RZ ;  /* 0x000000ffff0d7224 */ /* 0x000fe200078e00ff */
[----:B------:R-:W1:Y:S01]  /*62b0*/  LDCU.64 UR6, c[0x4][0x78] ;  /* 0x01000f00ff0677ac */ /* 0x000e620008000a00 */
[----:B---3--:R-:W3:Y:S01]  /*62c0*/  LDC.64 R2, c[0x4][R3] ;  /* 0x0100000003027b82 */ /* 0x008ee20000000a00 */
[----:B------:R-:W5:Y:S01]  /*62d0*/  LDCU.64 UR4, c[0x4][0x10] ;  /* 0x01000200ff0477ac */ /* 0x000f620008000a00 */
[----:B----4-:R-:W-:Y:S01]  /*62e0*/  MOV R5, UR9 ;  /* 0x0000000900057c02 */ /* 0x010fe20008000f00 */
[----:B------:R-:W-:Y:S01]  /*62f0*/  IMAD.U32 R4, RZ, RZ, UR8 ;  /* 0x00000008ff047e24 */ /* 0x000fe2000f8e00ff */
[----:B-1----:R-:W-:Y:S01]  /*6300*/  MOV R7, UR7 ;  /* 0x0000000700077c02 */ /* 0x002fe20008000f00 */
[----:B------:R-:W-:Y:S01]  /*6310*/  IMAD.U32 R6, RZ, RZ, UR6 ;  /* 0x00000006ff067e24 */ /* 0x000fe2000f8e00ff */
[----:B-----5:R-:W-:Y:S01]  /*6320*/  MOV R11, UR5 ;  /* 0x00000005000b7c02 */ /* 0x020fe20008000f00 */
[----:B------:R-:W-:Y:S02]  /*6330*/  IMAD.U32 R10, RZ, RZ, UR4 ;  /* 0x00000004ff0a7e24 */ /* 0x000fe4000f8e00ff */
[----:B------:R-:W-:Y:S07]  /*6340*/  LEPC R20, `(.L_x_112) ;  /* 0x000000001014794e */ /* 0x000fee0000000000 */
[----:B--23--:R-:W-:Y:S05]  /*6350*/  CALL.ABS.NOINC R2 ;  /* 0x0000000002007343 */ /* 0x00cfea0003c00000 */
.L_x_112:
[----:B------:R-:W-:Y:S05]  /*6360*/  WARPSYNC.ALL ;  /* 0x0000000000007948 */ /* 0x000fea0003800000 */
[----:B------:R-:W-:Y:S01]  /*6370*/  R2UR UR4, R34 ;  /* 0x00000000220472ca */ /* 0x000fe200000e0000 */
[--C-:B------:R-:W-:Y:S01]  /*6380*/  HADD2.F32 R20, -RZ, R40.reuse.H0_H0 ;  /* 0x20000028ff147230 */ /* 0x100fe20000004100 */
[----:B------:R-:W-:Y:S01]  /*6390*/  MOV R84, 0x10 ;  /* 0x0000001000547802 */ /* 0x000fe20000000f00 */
[----:B------:R-:W-:Y:S01]  /*63a0*/  HADD2.F32 R21, -RZ, R40.H1_H1 ;  /* 0x30000028ff157230 */ /* 0x000fe20000004100 */
[----:B------:R-:W-:Y:S01]  /*63b0*/  LOP3.LUT P6, RZ, R69, 0x40, RZ, 0xc0, !PT ;  /* 0x0000004045ff7812 */ /* 0x000fe200078cc0ff */
[----:B------:R-:W-:Y:S01]  /*63c0*/  HADD2.F32 R36, -RZ, R41.H1_H1 ;  /* 0x30000029ff247230 */ /* 0x000fe20000004100 */
[----:B------:R-:W-:Y:S01]  /*63d0*/  ISETP.NE.AND P0, PT, R74, RZ, PT ;  /* 0x000000ff4a00720c */ /* 0x000fe20003f05270 */
[----:B------:R-:W-:Y:S01]  /*63e0*/  HADD2.F32 R37, -RZ, R43.H0_H0 ;  /* 0x2000002bff257230 */ /* 0x000fe20000004100 */
[----:B------:R-:W-:Y:S01]  /*63f0*/  SEL R84, R84, 0xfffffff0, !P6 ;  /* 0xfffffff054547807 */ /* 0x000fe20007000000 */
[----:B------:R-:W-:Y:S03]  /*6400*/  BSSY.RECONVERGENT B0, `(.L_x_113) ;  /* 0x000004e000007945 */ /* 0x000fe60003800200 */
[----:B------:R-:W-:Y:S01]  /*6410*/  IADD3 R86, PT, PT, R39, R84, RZ ;  /* 0x0000005427567210 */ /* 0x000fe20007ffe0ff */
[----:B------:R-:W2:Y:S02]  /*6420*/  LDTM.x16 R4, tmem[UR4] ;  /* 0x00000004000479ee */ /* 0x000ea40008240000 */
[C---:B--2---:R-:W-:Y:S01]  /*6430*/  FMUL R0, R32.reuse, R4 ;  /* 0x0000000420007220 */ /* 0x044fe20000400000 */
[C---:B---3--:R-:W-:Y:S01]  /*6440*/  FMUL R2, R32.reuse, R5 ;  /* 0x0000000520027220 */ /* 0x048fe20000400000 */
[C---:B-1----:R-:W-:Y:S01]  /*6450*/  FMUL R3, R32.reuse, R6 ;  /* 0x0000000620037220 */ /* 0x042fe20000400000 */
[C---:B------:R-:W-:Y:S01]  /*6460*/  FMUL R7, R32.reuse, R7 ;  /* 0x0000000720077220 */ /* 0x040fe20000400000 */
[C---:B------:R-:W-:Y:S01]  /*6470*/  FFMA R0, R35.reuse, R20, R0 ;  /* 0x0000001423007223 */ /* 0x040fe20000000000 */
[----:B------:R-:W-:Y:S02]  /*6480*/  HADD2.F32 R20, -RZ, R41.H0_H0 ;  /* 0x20000029ff147230 */ /* 0x000fe40000004100 */
[C---:B------:R-:W-:Y:S01]  /*6490*/  FFMA R2, R35.reuse, R21, R2 ;  /* 0x0000001523027223 */ /* 0x040fe20000000002 */
[--C-:B------:R-:W-:Y:S02]  /*64a0*/  HADD2.F32 R21, -RZ, R42.reuse.H0_H0 ;  /* 0x2000002aff157230 */ /* 0x100fe40000004100 */
[C---:B------:R-:W-:Y:S01]  /*64b0*/  FMUL R4, R32.reuse, R8 ;  /* 0x0000000820047220 */ /* 0x040fe20000400000 */
[C---:B------:R-:W-:Y:S01]  /*64c0*/  FMUL R5, R32.reuse, R9 ;  /* 0x0000000920057220 */ /* 0x040fe20000400000 */
[C---:B------:R-:W-:Y:S01]  /*64d0*/  FFMA R3, R35.reuse, R20, R3 ;  /* 0x0000001423037223 */ /* 0x040fe20000000003 */
[----:B------:R-:W-:Y:S02]  /*64e0*/  HADD2.F32 R20, -RZ, R42.H1_H1 ;  /* 0x3000002aff147230 */ /* 0x000fe40000004100 */
[C---:B------:R-:W-:Y:S01]  /*64f0*/  FFMA R7, R35.reuse, R36, R7 ;  /* 0x0000002423077223 */ /* 0x040fe20000000007 */
[C---:B------:R-:W-:Y:S01]  /*6500*/  FMUL R6, R32.reuse, R10 ;  /* 0x0000000a20067220 */ /* 0x040fe20000400000 */
[----:B------:R-:W-:Y:S02]  /*6510*/  HADD2.F32 R36, -RZ, R43.H1_H1 ;  /* 0x3000002bff247230 */ /* 0x000fe40000004100 */
[C---:B------:R-:W-:Y:S01]  /*6520*/  FMUL R11, R32.reuse, R11 ;  /* 0x0000000b200b7220 */ /* 0x040fe20000400000 */
[C---:B------:R-:W-:Y:S01]  /*6530*/  FFMA R4, R35.reuse, R21, R4 ;  /* 0x0000001523047223 */ /* 0x040fe20000000004 */
[C---:B------:R-:W-:Y:S01]  /*6540*/  FFMA R5, R35.reuse, R20, R5 ;  /* 0x0000001423057223 */ /* 0x040fe20000000005 */
[C---:B------:R-:W-:Y:S01]  /*6550*/  FFMA R6, R35.reuse, R37, R6 ;  /* 0x0000002523067223 */ /* 0x040fe20000000006 */
[--C-:B------:R-:W-:Y:S02]  /*6560*/  HADD2.F32 R20, -RZ, R48.reuse.H0_H0 ;  /* 0x20000030ff147230 */ /* 0x100fe40000004100 */
[C---:B------:R-:W-:Y:S01]  /*6570*/  FFMA R11, R35.reuse, R36, R11 ;  /* 0x00000024230b7223 */ /* 0x040fe2000000000b */
[C---:B------:R-:W-:Y:S01]  /*6580*/  FMUL R8, R32.reuse, R12 ;  /* 0x0000000c20087220 */ /* 0x040fe20000400000 */
[----:B------:R-:W-:Y:S02]  /*6590*/  HADD2.F32 R36, -RZ, R48.H1_H1 ;  /* 0x30000030ff247230 */ /* 0x000fe40000004100 */
[C---:B------:R-:W-:Y:S01]  /*65a0*/  FMUL R9, R32.reuse, R13 ;  /* 0x0000000d20097220 */ /* 0x040fe20000400000 */
[--C-:B------:R-:W-:Y:S02]  /*65b0*/  HADD2.F32 R21, -RZ, R49.reuse.H0_H0 ;  /* 0x20000031ff157230 */ /* 0x100fe40000004100 */
[C---:B------:R-:W-:Y:S01]  /*65c0*/  FMUL R10, R32.reuse, R14 ;  /* 0x0000000e200a7220 */ /* 0x040fe20000400000 */
[C---:B------:R-:W-:Y:S01]  /*65d0*/  FFMA R8, R35.reuse, R20, R8 ;  /* 0x0000001423087223 */ /* 0x040fe20000000008 */
[----:B------:R-:W-:Y:S02]  /*65e0*/  HADD2.F32 R20, -RZ, R49.H1_H1 ;  /* 0x30000031ff147230 */ /* 0x000fe40000004100 */
[C---:B------:R-:W-:Y:S01]  /*65f0*/  FFMA R9, R35.reuse, R36, R9 ;  /* 0x0000002423097223 */ /* 0x040fe20000000009 */
[C---:B------:R-:W-:Y:S01]  /*6600*/  FMUL R15, R32.reuse, R15 ;  /* 0x0000000f200f7220 */ /* 0x040fe20000400000 */
[C---:B------:R-:W-:Y:S01]  /*6610*/  FFMA R10, R35.reuse, R21, R10 ;  /* 0x00000015230a7223 */ /* 0x040fe2000000000a */
[--C-:B------:R-:W-:Y:S02]  /*6620*/  HADD2.F32 R21, -RZ, R50.reuse.H0_H0 ;  /* 0x20000032ff157230 */ /* 0x100fe40000004100 */
[C---:B------:R-:W-:Y:S01]  /*6630*/  FMUL R12, R32.reuse, R16 ;  /* 0x00000010200c7220 */ /* 0x040fe20000400000 */
[----:B------:R-:W-:Y:S02]  /*6640*/  HADD2.F32 R36, -RZ, R50.H1_H1 ;  /* 0x30000032ff247230 */ /* 0x000fe40000004100 */
[C---:B------:R-:W-:Y:S01]  /*6650*/  FFMA R15, R35.reuse, R20, R15 ;  /* 0x00000014230f7223 */ /* 0x040fe2000000000f */
[C---:B------:R-:W-:Y:S01]  /*6660*/  FMUL R13, R32.reuse, R17 ;  /* 0x00000011200d7220 */ /* 0x040fe20000400000 */
[--C-:B------:R-:W-:Y:S02]  /*6670*/  HADD2.F32 R37, -RZ, R51.reuse.H0_H0 ;  /* 0x20000033ff257230 */ /* 0x100fe40000004100 */
[C---:B------:R-:W-:Y:S01]  /*6680*/  FMUL R14, R32.reuse, R18 ;  /* 0x00000012200e7220 */ /* 0x040fe20000400000 */
[----:B------:R-:W-:Y:S02]  /*6690*/  HADD2.F32 R20, -RZ, R51.H1_H1 ;  /* 0x30000033ff147230 */ /* 0x000fe40000004100 */
[----:B------:R-:W-:Y:S01]  /*66a0*/  FMUL R19, R32, R19 ;  /* 0x0000001320137220 */ /* 0x000fe20000400000 */
[----:B------:R-:W-:Y:S01]  /*66b0*/  F2FP.F16.F32.PACK_AB R44, R2, R0 ;  /* 0x00000000022c723e */ /* 0x000fe200000000ff */
[----:B------:R-:W-:Y:S01]  /*66c0*/  FFMA R12, R35, R21, R12 ;  /* 0x00000015230c7223 */ /* 0x000fe2000000000c */
[----:B------:R-:W-:Y:S01]  /*66d0*/  F2FP.F16.F32.PACK_AB R45, R7, R3 ;  /* 0x00000003072d723e */ /* 0x000fe200000000ff */
[----:B------:R-:W-:Y:S01]  /*66e0*/  FFMA R13, R35, R36, R13 ;  /* 0x00000024230d7223 */ /* 0x000fe2000000000d */
[----:B------:R-:W-:Y:S01]  /*66f0*/  F2FP.F16.F32.PACK_AB R46, R5, R4 ;  /* 0x00000004052e723e */ /* 0x000fe200000000ff */
[----:B------:R-:W-:Y:S01]  /*6700*/  FFMA R14, R35, R37, R14 ;  /* 0x00000025230e7223 */ /* 0x000fe2000000000e */
[----:B------:R-:W-:Y:S01]  /*6710*/  F2FP.F16.F32.PACK_AB R47, R11, R6 ;  /* 0x000000060b2f723e */ /* 0x000fe200000000ff */
[----:B------:R-:W-:Y:S01]  /*6720*/  FFMA R19, R35, R20, R19 ;  /* 0x0000001423137223 */ /* 0x000fe20000000013 */
[----:B------:R-:W-:Y:S02]  /*6730*/  F2FP.F16.F32.PACK_AB R64, R9, R8 ;  /* 0x000000080940723e */ /* 0x000fe400000000ff */
[----:B------:R-:W-:Y:S01]  /*6740*/  F2FP.F16.F32.PACK_AB R65, R15, R10 ;  /* 0x0000000a0f41723e */ /* 0x000fe200000000ff */
[----:B------:R1:W-:Y:S01]  /*6750*/  STS.128 [R39+0x200], R44 ;  /* 0x0002002c27007388 */ /* 0x0003e20000000c00 */
[----:B------:R-:W-:Y:S02]  /*6760*/  F2FP.F16.F32.PACK_AB R66, R13, R12 ;  /* 0x0000000c0d42723e */ /* 0x000fe400000000ff */
[----:B------:R-:W-:Y:S05]  /*6770*/  F2FP.F16.F32.PACK_AB R67, R19, R14 ;  /* 0x0000000e1343723e */ /* 0x000fea00000000ff */
[----:B------:R1:W-:Y:S01]  /*6780*/  STS.128 [R86+0x200], R64 ;  /* 0x0002004056007388 */ /* 0x0003e20000000c00 */
[----:B------:R-:W-:Y:S01]  /*6790*/  @!PT LDS RZ, [RZ] ;  /* 0x00000000fffff984 */ /* 0x000fe20000000800 */
[----:B------:R-:W-:Y:S01]  /*67a0*/  @!PT LDS RZ, [RZ] ;  /* 0x00000000fffff984 */ /* 0x000fe20000000800 */
[----:B------:R-:W-:Y:S01]  /*67b0*/  @!PT LDS RZ, [RZ] ;  /* 0x00000000fffff984 */ /* 0x000fe20000000800 */
[----:B------:R-:W-:Y:S01]  /*67c0*/  @!PT LDS RZ, [RZ] ;  /* 0x00000000fffff984 */ /* 0x000fe20000000800 */
[----:B------:R2:W-:Y:S07]  /*67d0*/  MEMBAR.ALL.CTA ;  /* 0x0000000000007992 */ /* 0x0005ee0000008000 */
[----:B--2---:R-:W2:Y:S02]  /*67e0*/  FENCE.VIEW.ASYNC.S ;  /* 0x00000000000073c6 */ /* 0x004ea40000000000 */
[----:B--2---:R-:W-:Y:S06]  /*67f0*/  BAR.SYNC.DEFER_BLOCKING 0x1, 0x80 ;  /* 0x0042000000007b1d */ /* 0x004fec0000010000 */
[----:B------:R-:W-:Y:S05]  /*6800*/  @P0 BRA `(.L_x_114) ;  /* 0x0000000000340947 */ /* 0x000fea0003800000 */
[----:B------:R-:W-:Y:S01]  /*6810*/  R2UR UR10, R38 ;  /* 0x00000000260a72ca */ /* 0x000fe200000e0000 */
[----:B------:R-:W-:Y:S01]  /*6820*/  UIADD3 UR8, UP0, UPT, UR54, 0x680, URZ ;  /* 0x0000068036087890 */ /* 0x000fe2000ff1e0ff */
[----:B------:R-:W-:Y:S01]  /*6830*/  UMOV UR43, UR36 ;  /* 0x00000024002b7c82 */ /* 0x000fe20008000000 */
[----:B------:R-:W-:Y:S02]  /*6840*/  UIADD3 UR5, UPT, UPT, UR41, 0x20, URZ ;  /* 0x0000002029057890 */ /* 0x000fe4000fffe0ff */
[----:B------:R-:W-:Y:S01]  /*6850*/  UIADD3.X UR9, UPT, UPT, URZ, UR55, URZ, UP0, !UPT ;  /* 0x00000037ff097290 */ /* 0x000fe200087fe4ff */
[----:B------:R-:W-:Y:S01]  /*6860*/  UMOV UR6, UR42 ;  /* 0x0000002a00067c82 */ /* 0x000fe20008000000 */
[----:B------:R-:W-:Y:S06]  /*6870*/  UMOV UR7, UR36 ;  /* 0x0000002400077c82 */ /* 0x000fec0008000000 */
[----:B------:R-:W-:Y:S04]  /*6880*/  UIADD3 UR10, UPT, UPT, UR48, UR10, URZ ;  /* 0x0000000a300a7290 */ /* 0x000fe8000fffe0ff */
[----:B------:R-:W-:Y:S02]  /*6890*/  UIADD3 UR40, UPT, UPT, UR10, 0x200, URZ ;  /* 0x000002000a287890 */ /* 0x000fe4000fffe0ff */
[----:B------:R-:W-:Y:S07]  /*68a0*/  UIADD3 UR4, UPT, UPT, UR10, 0xa00, URZ ;  /* 0x00000a000a047890 */ /* 0x000fee000fffe0ff */
[----:B------:R2:W-:Y:S02]  /*68b0*/  UTMASTG.3D [UR40], [UR8] ;  /* 0x00000028080073b5 */ /* 0x0005e40008010000 */
[----:B------:R2:W-:Y:S02]  /*68c0*/  UTMASTG.3D [UR4], [UR8] ;  /* 0x00000004080073b5 */ /* 0x0005e40008010000 */
[----:B--2---:R0:W-:Y:S02]  /*68d0*/  UTMACMDFLUSH ;  /* 0x00000000000079b7 */ /* 0x0041e40000000000 */
.L_x_114:
[----:B------:R-:W-:Y:S05]  /*68e0*/  BSYNC.RECONVERGENT B0 ;  /* 0x0000000000007941 */ /* 0x000fea0003800200 */
.L_x_113:
[----:B------:R-:W-:Y:S01]  /*68f0*/  UIADD3 UR40, UPT, UPT, UR56, 0x1, URZ ;  /* 0x0000000138287890 */ /* 0x000fe2000fffe0ff */
[----:B------:R-:W-:Y:S03]  /*6900*/  BSSY.RECONVERGENT B0, `(.L_x_115) ;  /* 0x0000005000007945 */ /* 0x000fe60003800200 */
[----:B------:R-:W-:Y:S04]  /*6910*/  UISETP.NE.AND UP0, UPT, UR40, 0x3, UPT ;  /* 0x000000032800788c */ /* 0x000fe8000bf05270 */
[----:B------:R-:W-:Y:S01]  /*6920*/  USEL UR43, UR40, URZ, UP0 ;  /* 0x000000ff282b7287 */ /* 0x000fe20008000000 */
[----:B------:R-:W-:Y:S11]  /*6930*/  @P0 BRA `(.L_x_116) ;  /* 0x0000000000040947 */ /* 0x000ff60003800000 */
[----:B------:R-:W-:Y:S04]  /*6940*/  DEPBAR.LE SB0, 0x1 ;  /* 0x000080400000791a */ /* 0x000fe80000000000 */
.L_x_116:
[----:B------:R-:W-:Y:S05]  /*6950*/  BSYNC.RECONVERGENT B0 ;  /* 0x0000000000007941 */ /* 0x000fea0003800200 */
.L_x_115:
[----:B------:R-:W-:Y:S01]  /*6960*/  BAR.SYNC.DEFER_BLOCKING 0x1, 0x80 ;  /* 0x0042000000007b1d */ /* 0x000fe20000010000 */
[----:B------:R-:W-:Y:S01]  /*6970*/  ISETP.NE.AND P1, PT, R79, RZ, PT ;  /* 0x000000ff4f00720c */ /* 0x000fe20003f25270 */
[----:B------:R-:W-:Y:S01]  /*6980*/  UISETP.NE.AND UP0, UPT, UR50, URZ, UPT ;  /* 0x000000ff3200728c */ /* 0x000fe2000bf05270 */
[----:B------:R-:W-:Y:S11]  /*6990*/  LEA R2, R80, UR48, 0x3 ;  /* 0x0000003050027c11 */ /* 0x000ff6000f8e18ff */
[----:B------:R-:W-:Y:S01]  /*69a0*/  @P1 SHF.L.U32 R3, R83, 0x1f, RZ ;  /* 0x0000001f53031819 */ /* 0x000fe200000006ff */
[----:B------:R-:W-:Y:S06]  /*69b0*/  BRA.U !UP0, `(.L_x_117) ;  /* 0x0000000108247547 */ /* 0x000fec000b800000 */
[----:B------:R-:W-:Y:S01]  /*69c0*/  IMAD.U32 R5, RZ, RZ, UR49 ;  /* 0x00000031ff057e24 */ /* 0x000fe2000f8e00ff */
[----:B------:R-:W-:Y:S01]  /*69d0*/  MOV R0, UR37 ;  /* 0x0000002500007c02 */ /* 0x000fe20008000f00 */
[----:B------:R-:W-:Y:S03]  /*69e0*/  UIADD3 UR49, UPT, UPT, UR49, 0x1, URZ ;  /* 0x0000000131317890 */ /* 0x000fe6000fffe0ff */
[----:B------:R-:W-:Y:S01]  /*69f0*/  @P1 LEA R5, R5, UR48, 0x3 ;  /* 0x0000003005051c11 */ /* 0x000fe2000f8e18ff */
[----:B------:R-:W-:Y:S04]  /*6a00*/  UISETP.NE.AND UP0, UPT, UR49, 0x3, UPT ;  /* 0x000000033100788c */ /* 0x000fe8000bf05270 */
[----:B------:R-:W-:Y:S01]  /*6a10*/  @P1 VIADD R5, R5, 0x68 ;  /* 0x0000006805051836 */ /* 0x000fe20000000000 */
[----:B------:R-:W-:Y:S04]  /*6a20*/  USEL UR49, UR49, URZ, UP0 ;  /* 0x000000ff31317287 */ /* 0x000fe80008000000 */
[----:B------:R-:W-:Y:S04]  /*6a30*/  @P1 PRMT R0, R0, 0x654, R5 ;  /* 0x0000065400001816 */ /* 0x000fe80000000005 */
[----:B------:R2:W-:Y:S04]  /*6a40*/  @P1 SYNCS.ARRIVE.TRANS64.RED.A1T0 RZ, [R0+URZ], RZ ;  /* 0x000000ff00ff19a7 */ /* 0x0005e800081004ff */
.L_x_117:
[----:B------:R-:W3:Y:S01]  /*6a50*/  @P1 SYNCS.PHASECHK.TRANS64.TRYWAIT P0, [R2+URZ+0x50], R3 ;  /* 0x00005003020015a7 */ /* 0x000ee200080011ff */
[----:B------:R-:W-:Y:S01]  /*6a60*/  BSSY B1, `(.L_x_118) ;  /* 0x0000012000017945 */ /* 0x000fe20003800000 */
[----:B---3--:R-:W-:Y:S03]  /*6a70*/  @P1 SEL R82, RZ, 0x1, !P0 ;  /* 0x00000001ff521807 */ /* 0x008fe60004000000 */
[----:B------:R-:W-:Y:S05]  /*6a80*/  @!P1 BRA `(.L_x_119) ;  /* 0x00000000003c9947 */ /* 0x000fea0003800000 */
[----:B------:R-:W-:Y:S01]  /*6a90*/  ISETP.NE.AND P1, PT, R85, RZ, PT ;  /* 0x000000ff5500720c */ /* 0x000fe20003f25270 */
[----:B------:R-:W-:Y:S01]  /*6aa0*/  BSSY B0, `(.L_x_120) ;  /* 0x0000009000007945 */ /* 0x000fe20003800000 */
[----:B------:R-:W-:Y:S11]  /*6ab0*/  ISETP.NE.AND P0, PT, R82, RZ, PT ;  /* 0x000000ff5200720c */ /* 0x000ff60003f05270 */
[----:B------:R-:W-:Y:S05]  /*6ac0*/  @P1 IMAD R80, R80, 0x1000, R81 ;  /* 0x0000100050501824 */ /* 0x000fea00078e0251 */
[----:B------:R-:W-:Y:S05]  /*6ad0*/  @P1 IADD3 R3, PT, PT, R80, UR48, RZ ;  /* 0x0000003050031c10 */ /* 0x000fea000fffe0ff */
[----:B--2---:R-:W-:Y:S01]  /*6ae0*/  @P1 IMAD.IADD R0, R84, 0x1, R3 ;  /* 0x0000000154001824 */ /* 0x004fe200078e0203 */
[----:B------:R-:W-:Y:S06]  /*6af0*/  @P0 BRA `(.L_x_121) ;  /* 0x00000000000c0947 */ /* 0x000fec0003800000 */
[----:B------:R-:W-:Y:S04]  /*6b00*/  SHF.L.U32 R83, R83, 0x1f, RZ ;  /* 0x0000001f53537819 */ /* 0x000fe800000006ff */
[----:B------:R-:W2:Y:S02]  /*6b10*/  SYNCS.PHASECHK.TRANS64.TRYWAIT P0, [R2+URZ+0x50], R83 ;  /* 0x00005053020075a7 */ /* 0x000ea400080011ff */
[----:B--2---:R-:W-:Y:S05]  /*6b20*/  @!P0 BRA `(.L_x_122) ;  /* 0x0000001400b08947 */ /* 0x004fea0003800000 */
.L_x_121:
[----:B------:R-:W-:Y:S05]  /*6b30*/  BSYNC B0 ;  /* 0x0000000000007941 */ /* 0x000fea0003800000 */
.L_x_120:
[----:B------:R-:W-:Y:S11]  /*6b40*/  ISETP.NE.AND P0, PT, R85, RZ, PT ;  /* 0x000000ff5500720c */ /* 0x000ff60003f05270 */
[----:B------:R-:W-:Y:S02]  /*6b50*/  @!UPT UIADD3 URZ, UPT, UPT, URZ, URZ, URZ ;  /* 0x000000fffffff290 */ /* 0x000fe4000fffe0ff */
[----:B------:R3:W4:Y:S04]  /*6b60*/  @P0 LDS.128 R40, [R80+UR48+0x200] ;  /* 0x0002003050280984 */ /* 0x0007280008000c00 */
[----:B------:R3:W1:Y:S02]  /*6b70*/  @P0 LDS.128 R48, [R0+0x200] ;  /* 0x0002000000300984 */ /* 0x0006640000000c00 */
.L_x_119:
[----:B------:R-:W-:Y:S05]  /*6b80*/  BSYNC B1 ;  /* 0x0000000000017941 */ /* 0x000fea0003800000 */
.L_x_118:
[----:B------:R-:W-:Y:S05]  /*6b90*/  VIADD R3, R34, 0x10 ;  /* 0x0000001022037836 */ /* 0x000fea0000000000 */
[----:B------:R-:W-:Y:S04]  /*6ba0*/  SHF.R.U32.HI R3, RZ, 0x15, R3 ;  /* 0x00000015ff037819 */ /* 0x000fe80000011603 */
[----:B------:R-:W-:Y:S11]  /*6bb0*/  LOP3.LUT P0, RZ, R3, 0x3, R70, 0x48, !PT ;  /* 0x0000000303ff7812 */ /* 0x000ff60007804846 */
[----:B------:R-:W-:Y:S02]  /*6bc0*/  @!UPT UIADD3 URZ, UPT, UPT, URZ, URZ, URZ ;  /* 0x000000fffffff290 */ /* 0x000fe4000fffe0ff */
[----:B------:R-:W-:Y:S05]  /*6bd0*/  @!P0 BRA `(.L_x_123) ;  /* 0x0000000000408947 */ /* 0x000fea0003800000 */
[----:B------:R-:W5:Y:S01]  /*6be0*/  LDCU.64 UR8, c[0x4][0x70] ;  /* 0x01000e00ff0877ac */ /* 0x000f620008000a00 */
[----:B------:R-:W-:Y:S01]  /*6bf0*/  MOV R3, 0x0 ;  /* 0x0000000000037802 */ /* 0x000fe20000000f00 */
[----:B------:R-:W-:Y:S02]  /*6c00*/  HFMA2 R12, -RZ, RZ, 0, 5.9604644775390625e-08 ;  /* 0x00000001ff0c7431 */ /* 0x000fe400000001ff */
[----:B------:R-:W-:Y:S02]  /*6c10*/  IMAD.MOV.U32 R8, RZ, RZ, 0x192 ;  /* 0x00000192ff087424 */ /* 0x000fe400078e00ff */
[----:B------:R-:W-:Y:S01]  /*6c20*/  IMAD.MOV.U32 R13, RZ, RZ, RZ ;  /* 0x000000ffff0d7224 */ /* 0x000fe200078e00ff */
[----:B------:R-:W3:Y:S01]  /*6c30*/  LDCU.64 UR6, c[0x4][0x78] ;  /* 0x01000f00ff0677ac */ /* 0x000ee20008000a00 */
[----:B--2---:R-:W2:Y:S01]  /*6c40*/  LDC.64 R2, c[0x4][R3] ;  /* 0x0100000003027b82 */ /* 0x004ea20000000a00 */
[----:B------:R-:W4:Y:S01]  /*6c50*/  LDCU.64 UR4, c[0x4][0x10] ;  /* 0x01000200ff0477ac */ /* 0x000f220008000a00 */
[----:B-----5:R-:W-:Y:S01]  /*6c60*/  MOV R5, UR9 ;  /* 0x0000000900057c02 */ /* 0x020fe20008000f00 */
[----:B------:R-:W-:Y:S01]  /*6c70*/  IMAD.U32 R4, RZ, RZ, UR8 ;  /* 0x00000008ff047e24 */ /* 0x000fe2000f8e00ff */
[----:B---3--:R-:W-:Y:S01]  /*6c80*/  MOV R7, UR7 ;  /* 0x0000000700077c02 */ /* 0x008fe20008000f00 */
[----:B------:R-:W-:Y:S01]  /*6c90*/  IMAD.U32 R6, RZ, RZ, UR6 ;  /* 0x00000006ff067e24 */ /* 0x000fe2000f8e00ff */
[----:B----4-:R-:W-:Y:S01]  /*6ca0*/  MOV R11, UR5 ;  /* 0x00000005000b7c02 */ /* 0x010fe20008000f00 */
[----:B------:R-:W-:Y:S02]  /*6cb0*/  IMAD.U32 R10, RZ, RZ, UR4 ;  /* 0x00000004ff0a7e24 */ /* 0x000fe4000f8e00ff */
[----:B------:R-:W-:Y:S07]  /*6cc0*/  LEPC R20, `(.L_x_123) ;  /* 0x000000001014794e */ /* 0x000fee0000000000 */
[----:B-12---:R-:W-:Y:S05]  /*6cd0*/  CALL.ABS.NOINC R2 ;  /* 0x0000000002007343 */ /* 0x006fea0003c00000 */
.L_x_123:
[----:B------:R-:W-:Y:S01]  /*6ce0*/  ISETP.NE.AND P0, PT, R74, RZ, PT ;  /* 0x000000ff4a00720c */ /* 0x000fe20003f05270 */
[----:B------:R-:W-:Y:S05]  /*6cf0*/  WARPSYNC.ALL ;  /* 0x0000000000007948 */ /* 0x000fea0003800000 */
[----:B------:R-:W-:Y:S01]  /*6d00*/  R2UR UR4, R34 ;  /* 0x00000000220472ca */ /* 0x000fe200000e0000 */
[--C-:B----4-:R-:W-:Y:S01]  /*6d10*/  HADD2.F32 R20, -RZ, R40.reuse.H0_H0 ;  /* 0x20000028ff147230 */ /* 0x110fe20000004100 */
[----:B------:R-:W-:Y:S01]  /*6d20*/  MOV R81, UR43 ;  /* 0x0000002b00517c02 */ /* 0x000fe20008000f00 */
[----:B------:R-:W-:Y:S01]  /*6d30*/  HADD2.F32 R36, -RZ, R40.H1_H1 ;  /* 0x30000028ff247230 */ /* 0x000fe20000004100 */
[----:B------:R-:W-:Y:S01]  /*6d40*/  IADD3 R76, PT, PT, R76, 0xd0, RZ ;  /* 0x000000d04c4c7810 */ /* 0x000fe20007ffe0ff */
[--C-:B------:R-:W-:Y:S01]  /*6d50*/  HADD2.F32 R21, -RZ, R41.reuse.H0_H0 ;  /* 0x20000029ff157230 */ /* 0x100fe20000004100 */
[----:B------:R-:W-:Y:S01]  /*6d60*/  LEA R82, R81, R68, 0xb ;  /* 0x0000004451527211 */ /* 0x000fe200078e58ff */
[----:B------:R-:W-:Y:S01]  /*6d70*/  HADD2.F32 R37, -RZ, R41.H1_H1 ;  /* 0x30000029ff257230 */ /* 0x000fe20000004100 */
[----:B------:R-:W-:Y:S01]  /*6d80*/  LOP3.LUT R76, R76, 0xfefffff8, RZ, 0xc0, !PT ;  /* 0xfefffff84c4c7812 */ /* 0x000fe200078ec0ff */
[--C-:B-1----:R-:W-:Y:S01]  /*6d90*/  HADD2.F32 R39, -RZ, R42.reuse.H0_H0 ;  /* 0x2000002aff277230 */ /* 0x102fe20000004100 */
[----:B------:R-:W-:Y:S01]  /*6da0*/  LEA R85, R82, UR48, 0x1 ;  /* 0x0000003052557c11 */ /* 0x000fe2000f8e08ff */
[----:B------:R-:W-:Y:S01]  /*6db0*/  HADD2.F32 R38, -RZ, R42.H1_H1 ;  /* 0x3000002aff267230 */ /* 0x000fe20000004100 */
[----:B------:R-:W-:Y:S01]  /*6dc0*/  BSSY.RECONVERGENT B0, `(.L_x_124) ;  /* 0x000004f000007945 */ /* 0x000fe20003800200 */
[----:B------:R-:W1:Y:S01]  /*6dd0*/  LDTM.x16 R4, tmem[UR4+0x10] ;  /* 0x00001004000479ee */ /* 0x000e620008240000 */
[----:B------:R-:W-:Y:S01]  /*6de0*/  NOP ;  /* 0x0000000000007918 */ /* 0x000fe20000000000 */
[----:B-1----:R1:W-:Y:S01]  /*6df0*/  SYNCS.ARRIVE.TRANS64.RED.A1T0 RZ, [R76+URZ], RZ ;  /* 0x000000ff4cff79a7 */ /* 0x0023e200081004ff */
[----:B------:R-:W-:Y:S01]  /*6e00*/  IADD3 R84, PT, PT, R84, R85, RZ ;  /* 0x0000005554547210 */ /* 0x000fe20007ffe0ff */
[--C-:B------:R-:W-:Y:S02]  /*6e10*/  HADD2.F32 R40, -RZ, R43.reuse.H0_H0 ;  /* 0x2000002bff287230 */ /* 0x100fe40000004100 */
[----:B------:R-:W-:Y:S02]  /*6e20*/  HADD2.F32 R42, -RZ, R43.H1_H1 ;  /* 0x3000002bff2a7230 */ /* 0x000fe40000004100 */
        /* <DEDUP_REMOVED lines=8> */
[C---:B------:R-:W-:Y:S01]  /*6eb0*/  FMUL R4, R32.reuse, R4 ;  /* 0x0000000420047220 */ /* 0x040fe20000400000 */
[C---:B------:R-:W-:Y:S01]  /*6ec0*/  FMUL R5, R32.reuse, R5 ;  /* 0x0000000520057220 */ /* 0x040fe20000400000 */
[C---:B------:R-:W-:Y:S01]  /*6ed0*/  FMUL R6, R32.reuse, R6 ;  /* 0x0000000620067220 */ /* 0x040fe20000400000 */
[C---:B--23--:R-:W-:Y:S01]  /*6ee0*/  FMUL R0, R32.reuse, R7 ;  /* 0x0000000720007220 */ /* 0x04cfe20000400000 */
[C---:B------:R-:W-:Y:S01]  /*6ef0*/  FFMA R4, R35.reuse, R20, R4 ;  /* 0x0000001423047223 */ /* 0x040fe20000000004 */
[C---:B------:R-:W-:Y:S01]  /*6f00*/  FMUL R2, R32.reuse, R8 ;  /* 0x0000000820027220 */ /* 0x040fe20000400000 */
        /* <DEDUP_REMOVED lines=20> */
[----:B------:R-:W-:Y:S01]  /*7050*/  FFMA R15, R35, R46, R15 ;  /* 0x0000002e230f7223 */ /* 0x000fe2000000000f */
[----:B------:R-:W-:Y:S01]  /*7060*/  FMUL R19, R32, R19 ;  /* 0x0000001320137220 */ /* 0x000fe20000400000 */
[----:B------:R-:W-:Y:S01]  /*7070*/  F2FP.F16.F32.PACK_AB R64, R5, R4 ;  /* 0x000000040540723e */ /* 0x000fe200000000ff */
[C---:B------:R-:W-:Y:S01]  /*7080*/  FFMA R12, R35.reuse, R45, R12 ;  /* 0x0000002d230c7223 */ /* 0x040fe2000000000c */
        /* <DEDUP_REMOVED lines=20> */
[----:B------:R-:W-:Y:S02]  /*71d0*/  UIADD3 UR12, UP0, UPT, UR54, 0x680, URZ ;  /* 0x00000680360c7890 */ /* 0x000fe4000ff1e0ff */
[----:B------:R-:W-:Y:S02]  /*71e0*/  ULEA UR4, UR43, UR48, 0xc ;  /* 0x000000302b047291 */ /* 0x000fe4000f8e60ff */
[----:B------:R-:W-:Y:S02]  /*71f0*/  UIADD3 UR9, UPT, UPT, UR41, 0x10, URZ ;  /* 0x0000001029097890 */ /* 0x000fe4000fffe0ff */
[----:B------:R-:W-:Y:S02]  /*7200*/  UIADD3 UR8, UPT, UPT, UR4, 0x200, URZ ;  /* 0x0000020004087890 */ /* 0x000fe4000fffe0ff */
[----:B------:R-:W-:Y:S01]  /*7210*/  UIADD3.X UR13, UPT, UPT, URZ, UR55, URZ, UP0, !UPT ;  /* 0x00000037ff0d7290 */ /* 0x000fe200087fe4ff */
[----:B------:R-:W-:Y:S01]  /*7220*/  UMOV UR10, UR42 ;  /* 0x0000002a000a7c82 */ /* 0x000fe20008000000 */
[----:B------:R-:W-:Y:S01]  /*7230*/  UMOV UR11, UR36 ;  /* 0x00000024000b7c82 */ /* 0x000fe20008000000 */
[----:B------:R-:W-:Y:S02]  /*7240*/  UIADD3 UR5, UPT, UPT, UR41, 0x30, URZ ;  /* 0x0000003029057890 */ /* 0x000fe4000fffe0ff */
[----:B------:R-:W-:Y:S01]  /*7250*/  UIADD3 UR4, UPT, UPT, UR4, 0xa00, URZ ;  /* 0x00000a0004047890 */ /* 0x000fe2000fffe0ff */
[----:B------:R-:W-:Y:S03]  /*7260*/  UMOV UR6, UR42 ;  /* 0x0000002a00067c82 */ /* 0x000fe60008000000 */
[----:B------:R2:W-:Y:S01]  /*7270*/  UTMASTG.3D [UR8], [UR12] ;  /* 0x000000080c0073b5 */ /* 0x0005e20008010000 */
[----:B------:R-:W-:Y:S04]  /*7280*/  UMOV UR7, UR36 ;  /* 0x0000002400077c82 */ /* 0x000fe80008000000 */
[----:B------:R2:W-:Y:S02]  /*7290*/  UTMASTG.3D [UR4], [UR12] ;  /* 0x000000040c0073b5 */ /* 0x0005e40008010000 */
[----:B--2---:R0:W-:Y:S02]  /*72a0*/  UTMACMDFLUSH ;  /* 0x00000000000079b7 */ /* 0x0041e40000000000 */
.L_x_125:
[----:B------:R-:W-:Y:S05]  /*72b0*/  BSYNC.RECONVERGENT B0 ;  /* 0x0000000000007941 */ /* 0x000fea0003800200 */
.L_x_124:
[----:B------:R-:W-:Y:S01]  /*72c0*/  UIADD3 UR43, UPT, UPT, UR43, 0x1, URZ ;  /* 0x000000012b2b7890 */ /* 0x000fe2000fffe0ff */
[----:B------:R-:W-:Y:S03]  /*72d0*/  BSSY.RECONVERGENT B0, `(.L_x_126) ;  /* 0x0000008000007945 */ /* 0x000fe60003800200 */
[----:B------:R-:W-:Y:S04]  /*72e0*/  UISETP.NE.AND UP0, UPT, UR43, 0x3, UPT ;  /* 0x000000032b00788c */ /* 0x000fe8000bf05270 */
[----:B------:R-:W-:Y:S02]  /*72f0*/  UISETP.EQ.XOR UP1, UPT, UR40, 0x3, !UP0 ;  /* 0x000000032800788c */ /* 0x000fe4000c722a70 */
[----:B------:R-:W-:Y:S02]  /*7300*/  USEL UR56, UR43, URZ, UP0 ;  /* 0x000000ff2b387287 */ /* 0x000fe40008000000 */
[----:B------:R-:W-:Y:S04]  /*7310*/  USEL UR4, URZ, 0x1, !UP1 ;  /* 0x00000001ff047887 */ /* 0x000fe8000c800000 */
[----:B------:R-:W-:Y:S01]  /*7320*/  ULOP3.LUT UR51, UR51, UR4, URZ, 0x3c, !UPT ;  /* 0x0000000433337292 */ /* 0x000fe2000f8e3cff */
[----:B------:R-:W-:Y:S11]  /*7330*/  @P0 BRA `(.L_x_127) ;  /* 0x0000000000040947 */ /* 0x000ff60003800000 */
[----:B------:R-:W-:Y:S04]  /*7340*/  DEPBAR.LE SB0, 0x1 ;  /* 0x000080400000791a */ /* 0x000fe80000000000 */
.L_x_127:
[----:B------:R-:W-:Y:S05]  /*7350*/  BSYNC.RECONVERGENT B0 ;  /* 0x0000000000007941 */ /* 0x000fea0003800200 */
.L_x_126:
[----:B------:R-:W-:Y:S01]  /*7360*/  BAR.SYNC.DEFER_BLOCKING 0x1, 0x80 ;  /* 0x0042000000007b1d */ /* 0x000fe20000010000 */
[----:B------:R-:W-:Y:S01]  /*7370*/  UISETP.NE.AND UP0, UPT, UR50, -0x2, UPT ;  /* 0xfffffffe3200788c */ /* 0x000fe2000bf05270 */
[----:B------:R-:W-:Y:S08]  /*7380*/  IADD3 R0, PT, PT, R30, 0x1, RZ ;  /* 0x000000011e007810 */ /* 0x000ff00007ffe0ff */
[----:B------:R-:W-:Y:S05]  /*7390*/  BRA.U !UP0, `(.L_x_128) ;  /* 0x0000000108287547 */ /* 0x000fea000b800000 */
[----:B------:R-:W-:Y:S01]  /*73a0*/  ISETP.NE.AND P0, PT, R79, RZ, PT ;  /* 0x000000ff4f00720c */ /* 0x000fe20003f05270 */
[----:B------:R-:W-:Y:S01]  /*73b0*/  IMAD.U32 R3, RZ, RZ, UR49 ;  /* 0x00000031ff037e24 */ /* 0x000fe2000f8e00ff */
[----:B------:R-:W-:Y:S01]  /*73c0*/  UIADD3 UR49, UPT, UPT, UR49, 0x1, URZ ;  /* 0x0000000131317890 */ /* 0x000fe2000fffe0ff */
[----:B------:R-:W-:Y:S03]  /*73d0*/  IMAD.U32 R2, RZ, RZ, UR37 ;  /* 0x00000025ff027e24 */ /* 0x000fe6000f8e00ff */
[----:B------:R-:W-:Y:S04]  /*73e0*/  UISETP.NE.AND UP0, UPT, UR49, 0x3, UPT ;  /* 0x000000033100788c */ /* 0x000fe8000bf05270 */
[----:B------:R-:W-:Y:S03]  /*73f0*/  USEL UR49, UR49, URZ, UP0 ;  /* 0x000000ff31317287 */ /* 0x000fe60008000000 */
[----:B------:R-:W-:Y:S05]  /*7400*/  @P0 LEA R3, R3, UR48, 0x3 ;  /* 0x0000003003030c11 */ /* 0x000fea000f8e18ff */
[----:B------:R-:W-:Y:S05]  /*7410*/  @P0 VIADD R3, R3, 0x68 ;  /* 0x0000006803030836 */ /* 0x000fea0000000000 */
[----:B------:R-:W-:Y:S04]  /*7420*/  @P0 PRMT R2, R2, 0x654, R3 ;  /* 0x0000065402020816 */ /* 0x000fe80000000003 */
[----:B------:R2:W-:Y:S03]  /*7430*/  @P0 SYNCS.ARRIVE.TRANS64.RED.A1T0 RZ, [R2+URZ], RZ ;  /* 0x000000ff02ff09a7 */ /* 0x0005e600081004ff */
.L_x_128:
[----:B------:R-:W-:Y:S01]  /*7440*/  ISETP.NE.AND P2, PT, R75, RZ, PT ;  /* 0x000000ff4b00720c */ /* 0x000fe20003f45270 */
[----:B------:R-:W-:Y:S01]  /*7450*/  UIADD3 UR50, UPT, UPT, UR50, 0x2, URZ ;  /* 0x0000000232327890 */ /* 0x000fe2000fffe0ff */
[----:B------:R-:W-:Y:S01]  /*7460*/  ISETP.NE.AND P0, PT, R78, 0x2, PT ;  /* 0x000000024e00780c */ /* 0x000fe20003f05270 */
[----:B------:R-:W-:Y:S01]  /*7470*/  IMAD.IADD R20, R29, 0x1, R58 ;  /* 0x000000011d147824 */ /* 0x000fe200078e023a */
[----:B------:R-:W-:Y:S01]  /*7480*/  ISETP.NE.AND P1, PT, R0, 0x4, PT ;  /* 0x000000040000780c */ /* 0x000fe20003f25270 */
[----:B------:R-:W-:Y:S01]  /*7490*/  IMAD.IADD R21, R31, 0x1, R60 ;  /* 0x000000011f157824 */ /* 0x000fe200078e023c */
[----:B------:R-:W-:Y:S02]  /*74a0*/  SEL R3, RZ, 0x1, P0 ;  /* 0x00000001ff037807 */ /* 0x000fe40000000000 */
[----:B--2---:R-:W-:Y:S02]  /*74b0*/  SEL R2, RZ, 0x1, P1 ;  /* 0x00000001ff027807 */ /* 0x004fe40000800000 */
[----:B------:R-:W-:Y:S02]  /*74c0*/  LOP3.LUT R72, R72, R3, RZ, 0x3c, !PT ;  /* 0x0000000348487212 */ /* 0x000fe400078e3cff */
[----:B------:R-:W-:Y:S02]  /*74d0*/  LOP3.LUT R73, R73, R2, RZ, 0x3c, !PT ;  /* 0x0000000249497212 */ /* 0x000fe400078e3cff */
[----:B------:R-:W-:Y:S02]  /*74e0*/  @P2 R2UR UR36, R71 ;  /* 0x00000000472422ca */ /* 0x000fe400000e0000 */
[----:B------:R-:W-:Y:S02]  /*74f0*/  SEL R78, R78, RZ, P0 ;  /* 0x000000ff4e4e7207 */ /* 0x000fe40000000000 */
[----:B------:R-:W-:Y:S01]  /*7500*/  SEL R30, R0, RZ, P1 ;  /* 0x000000ff001e7207 */ /* 0x000fe20000800000 */
[----:B------:R-:W-:Y:S10]  /*7510*/  @P2 BRA `(.L_x_129) ;  /* 0xffffffdc00c82947 */ /* 0x000ff4000383ffff */
[----:B------:R-:W-:-:S09]  /*7520*/  UISETP.NE.AND UP0, UPT, UR53, URZ, UPT ;  /* 0x000000ff3500728c */ /* 0x000fd2000bf05270 */
[----:B------:R-:W-:Y:S05]  /*7530*/  BRA.U !UP0, `(.L_x_130) ;  /* 0x0000000108487547 */ /* 0x000fea000b800000 */
[----:B------:R-:W2:Y:S02]  /*7540*/  LDCU.64 UR4, c[0x0][0x890] ;  /* 0x00011200ff0477ac */ /* 0x000ea40008000a00 */
[----:B--2---:R-:W-:-:S04]  /*7550*/  UISETP.NE.U32.AND UP0, UPT, UR4, URZ, UPT ;  /* 0x000000ff0400728c */ /* 0x004fc8000bf05070 */
[----:B------:R-:W-:-:S09]  /*7560*/  UISETP.NE.AND.EX UP0, UPT, UR5, URZ, UPT, UP0 ;  /* 0x000000ff0500728c */ /* 0x000fd2000bf05300 */
[----:B------:R-:W-:Y:S05]  /*7570*/  BRA.U UP0, `(.L_x_131) ;  /* 0x00000001000c7547 */ /* 0x000fea000b800000 */
[----:B------:R-:W-:-:S13]  /*7580*/  FSETP.NEU.AND P0, PT, R35, RZ, PT ;  /* 0x000000ff2300720b */ /* 0x000fda0003f0d000 */
[----:B------:R-:W-:Y:S05]  /*7590*/  @!P0 EXIT ;  /* 0x000000000000894d */ /* 0x000fea0003800000 */
[----:B------:R-:W-:Y:S05]  /*75a0*/  BRA `(.L_x_130) ;  /* 0x00000000002c7947 */ /* 0x000fea0003800000 */
.L_x_131:
[----:B------:R-:W-:Y:S01]  /*75b0*/  ISETP.NE.AND P0, PT, R77, RZ, PT ;  /* 0x000000ff4d00720c */ /* 0x000fe20003f05270 */
[----:B------:R-:W-:-:S12]  /*75c0*/  BSSY.RECONVERGENT B0, `(.L_x_130) ;  /* 0x0000009000007945 */ /* 0x000fd80003800200 */
[----:B------:R-:W-:Y:S05]  /*75d0*/  @P0 BRA `(.L_x_132) ;  /* 0x0000000000140947 */ /* 0x000fea0003800000 */
[----:B------:R-:W2:Y:S02]  /*75e0*/  LDCU.64 UR4, c[0x0][0x888] ;  /* 0x00011100ff0477ac */ /* 0x000ea40008000a00 */
[----:B--2---:R-:W-:-:S04]  /*75f0*/  ISETP.NE.U32.AND P0, PT, RZ, UR4, PT ;  /* 0x00000004ff007c0c */ /* 0x004fc8000bf05070 */
[----:B------:R-:W-:-:S13]  /*7600*/  ISETP.NE.AND.EX P0, PT, RZ, UR5, PT, P0 ;  /* 0x00000005ff007c0c */ /* 0x000fda000bf05300 */
[----:B------:R-:W-:Y:S05]  /*7610*/  @!P0 EXIT ;  /* 0x000000000000894d */ /* 0x000fea0003800000 */
[----:B------:R-:W-:Y:S05]  /*7620*/  BRA `(.L_x_133) ;  /* 0x0000000000087947 */ /* 0x000fea0003800000 */
.L_x_132:
[----:B------:R-:W-:-:S13]  /*7630*/  FSETP.NEU.AND P0, PT, R35, RZ, PT ;  /* 0x000000ff2300720b */ /* 0x000fda0003f0d000 */
[----:B------:R-:W-:Y:S05]  /*7640*/  @!P0 EXIT ;  /* 0x000000000000894d */ /* 0x000fea0003800000 */
.L_x_133:
[----:B------:R-:W-:Y:S05]  /*7650*/  BSYNC.RECONVERGENT B0 ;  /* 0x0000000000007941 */ /* 0x000fea0003800200 */
.L_x_130:
[----:B------:R-:W-:Y:S01]  /*7660*/  ULEA UR4, UR49, UR48, 0x3 ;  /* 0x0000003031047291 */ /* 0x000fe2000f8e18ff */
[----:B------:R-:W-:-:S04]  /*7670*/  DEPBAR.LE SB0, 0x0 ;  /* 0x000080000000791a */ /* 0x000fc80000000000 */
[----:B------:R-:W-:-:S04]  /*7680*/  UIADD3 UR4, UPT, UPT, UR4, 0x68, URZ ;  /* 0x0000006804047890 */ /* 0x000fc8000fffe0ff */
[----:B------:R-:W-:-:S09]  /*7690*/  UPRMT UR4, UR37, 0x654, UR4 ;  /* 0x0000065425047896 */ /* 0x000fd20008000004 */
[----:B------:R-:W-:Y:S01]  /*76a0*/  SYNCS.ARRIVE.TRANS64.RED.A1T0 RZ, [UR4], RZ ;  /* 0x000000ffffff79a7 */ /* 0x000fe20008100404 */
[----:B------:R-:W-:Y:S05]  /*76b0*/  EXIT ;  /* 0x000000000000794d */ /* 0x000fea0003800000 */
.L_x_24:
[----:B--2---:R2:W4:Y:S02]  /*76c0*/  SYNCS.PHASECHK.TRANS64.TRYWAIT P0, [R3+URZ+0x100], R2 ;  /* 0x00010002030075a7 */ /* 0x00452400080011ff */
[----:B----4-:R-:W-:Y:S05]  /*76d0*/  @!P0 NANOSLEEP.SYNCS 0x989680 ;  /* 0x009896800000895d */ /* 0x010fea0003900000 */
[----:B------:R-:W4:Y:S02]  /*76e0*/  @!P0 SYNCS.PHASECHK.TRANS64 P0, [R3+URZ+0x100], R2 ;  /* 0x00010002030085a7 */ /* 0x000f2400080010ff */
[----:B----4-:R-:W-:Y:S05]  /*76f0*/  @!P0 BRA `(.L_x_24) ;  /* 0xfffffffc00f08947 */ /* 0x010fea000383ffff */
[----:B------:R-:W-:Y:S05]  /*7700*/  BRA `(.L_x_134) ;  /* 0xffffffa000447947 */ /* 0x000fea000383ffff */
.L_x_27:
[----:B-1----:R-:W-:-:S07]  /*7710*/  MOV R2, UR33 ;  /* 0x0000002100027c02 */ /* 0x002fce0008000f00 */
.L_x_135:
[----:B-1----:R1:W2:Y:S02]  /*7720*/  SYNCS.PHASECHK.TRANS64.TRYWAIT P0, [R2+URZ+0x28], R5 ;  /* 0x00002805020075a7 */ /* 0x0022a400080011ff */
[----:B--2---:R-:W-:Y:S05]  /*7730*/  @!P0 NANOSLEEP.SYNCS 0x989680 ;  /* 0x009896800000895d */ /* 0x004fea0003900000 */
[----:B------:R-:W2:Y:S02]  /*7740*/  @!P0 SYNCS.PHASECHK.TRANS64 P0, [R2+URZ+0x28], R5 ;  /* 0x00002805020085a7 */ /* 0x000ea400080010ff */
[----:B--2---:R-:W-:Y:S05]  /*7750*/  @!P0 BRA `(.L_x_135) ;  /* 0xfffffffc00f08947 */ /* 0x004fea000383ffff */
[----:B------:R-:W-:Y:S05]  /*7760*/  BRA `(.L_x_26) ;  /* 0xffffffa000ac7947 */ /* 0x000fea000383ffff */
.L_x_34:
[----:B-1----:R-:W-:-:S07]  /*7770*/  MOV R2, UR17 ;  /* 0x0000001100027c02 */ /* 0x002fce0008000f00 */
.L_x_136:
[----:B-1----:R1:W2:Y:S02]  /*7780*/  SYNCS.PHASECHK.TRANS64.TRYWAIT P0, [R2+URZ+0x28], R5 ;  /* 0x00002805020075a7 */ /* 0x0022a400080011ff */
[----:B--2---:R-:W-:Y:S05]  /*7790*/  @!P0 NANOSLEEP.SYNCS 0x989680 ;  /* 0x009896800000895d */ /* 0x004fea0003900000 */
[----:B------:R-:W2:Y:S02]  /*77a0*/  @!P0 SYNCS.PHASECHK.TRANS64 P0, [R2+URZ+0x28], R5 ;  /* 0x00002805020085a7 */ /* 0x000ea400080010ff */
[----:B--2---:R-:W-:Y:S05]  /*77b0*/  @!P0 BRA `(.L_x_136) ;  /* 0xfffffffc00f08947 */ /* 0x004fea000383ffff */
[----:B------:R-:W-:Y:S05]  /*77c0*/  BRA `(.L_x_33) ;  /* 0xffffffa400687947 */ /* 0x000fea000383ffff */
.L_x_39:
[----:B-1----:R1:W2:Y:S02]  /*77d0*/  SYNCS.PHASECHK.TRANS64.TRYWAIT P0, [R2+URZ+0x90], R3 ;  /* 0x00009003020075a7 */ /* 0x0022a400080011ff */
[----:B--2---:R-:W-:Y:S05]  /*77e0*/  @!P0 NANOSLEEP.SYNCS 0x989680 ;  /* 0x009896800000895d */ /* 0x004fea0003900000 */
[----:B------:R-:W2:Y:S02]  /*77f0*/  @!P0 SYNCS.PHASECHK.TRANS64 P0, [R2+URZ+0x90], R3 ;  /* 0x00009003020085a7 */ /* 0x000ea400080010ff */
[----:B--2---:R-:W-:Y:S05]  /*7800*/  @!P0 BRA `(.L_x_39) ;  /* 0xfffffffc00f08947 */ /* 0x004fea000383ffff */
[----:B------:R-:W-:Y:S05]  /*7810*/  BRA `(.L_x_137) ;  /* 0xffffffa8000c7947 */ /* 0x000fea000383ffff */
.L_x_43:
[----:B---3--:R-:W-:-:S07]  /*7820*/  MOV R0, UR4 ;  /* 0x0000000400007c02 */ /* 0x008fce0008000f00 */
.L_x_138:
[----:B-1----:R1:W2:Y:S02]  /*7830*/  SYNCS.PHASECHK.TRANS64.TRYWAIT P0, [R0+URZ], R3 ;  /* 0x00000003000075a7 */ /* 0x0022a400080011ff */
[----:B--2---:R-:W-:Y:S05]  /*7840*/  @!P0 NANOSLEEP.SYNCS 0x989680 ;  /* 0x009896800000895d */ /* 0x004fea0003900000 */
[----:B------:R-:W2:Y:S02]  /*7850*/  @!P0 SYNCS.PHASECHK.TRANS64 P0, [R0+URZ], R3 ;  /* 0x00000003000085a7 */ /* 0x000ea400080010ff */
[----:B--2---:R-:W-:Y:S05]  /*7860*/  @!P0 BRA `(.L_x_138) ;  /* 0xfffffffc00f08947 */ /* 0x004fea000383ffff */
[----:B------:R-:W-:Y:S05]  /*7870*/  BRA `(.L_x_139) ;  /* 0xffffffac007c7947 */ /* 0x000fea000383ffff */
.L_x_44:
[----:B---3--:R-:W-:-:S07]  /*7880*/  MOV R0, UR4 ;  /* 0x0000000400007c02 */ /* 0x008fce0008000f00 */
.L_x_140:
[----:B-1----:R1:W2:Y:S02]  /*7890*/  SYNCS.PHASECHK.TRANS64.TRYWAIT P0, [R0+URZ], R3 ;  /* 0x00000003000075a7 */ /* 0x0022a400080011ff */
[----:B--2---:R-:W-:Y:S05]  /*78a0*/  @!P0 NANOSLEEP.SYNCS 0x989680 ;  /* 0x009896800000895d */ /* 0x004fea0003900000 */
[----:B------:R-:W2:Y:S02]  /*78b0*/  @!P0 SYNCS.PHASECHK.TRANS64 P0, [R0+URZ], R3 ;  /* 0x00000003000085a7 */ /* 0x000ea400080010ff */
[----:B--2---:R-:W-:Y:S05]  /*78c0*/  @!P0 BRA `(.L_x_140) ;  /* 0xfffffffc00f08947 */ /* 0x004fea000383ffff */
[----:B------:R-:W-:Y:S05]  /*78d0*/  BRA `(.L_x_141) ;  /* 0xffffffac00887947 */ /* 0x000fea000383ffff */
.L_x_45:
[----:B---3--:R-:W-:-:S07]  /*78e0*/  MOV R0, UR4 ;  /* 0x0000000400007c02 */ /* 0x008fce0008000f00 */
.L_x_142:
[----:B-1----:R1:W2:Y:S02]  /*78f0*/  SYNCS.PHASECHK.TRANS64.TRYWAIT P0, [R0+URZ], R3 ;  /* 0x00000003000075a7 */ /* 0x0022a400080011ff */
[----:B--2---:R-:W-:Y:S05]  /*7900*/  @!P0 NANOSLEEP.SYNCS 0x989680 ;  /* 0x009896800000895d */ /* 0x004fea0003900000 */
[----:B------:R-:W2:Y:S02]  /*7910*/  @!P0 SYNCS.PHASECHK.TRANS64 P0, [R0+URZ], R3 ;  /* 0x00000003000085a7 */ /* 0x000ea400080010ff */
[----:B--2---:R-:W-:Y:S05]  /*7920*/  @!P0 BRA `(.L_x_142) ;  /* 0xfffffffc00f08947 */ /* 0x004fea000383ffff */
[----:B------:R-:W-:Y:S05]  /*7930*/  BRA `(.L_x_143) ;  /* 0xffffffac00947947 */ /* 0x000fea000383ffff */
.L_x_46:
[----:B---3--:R-:W-:-:S07]  /*7940*/  MOV R0, UR4 ;  /* 0x0000000400007c02 */ /* 0x008fce0008000f00 */
.L_x_144:
[----:B-1----:R1:W2:Y:S02]  /*7950*/  SYNCS.PHASECHK.TRANS64.TRYWAIT P0, [R0+URZ], R3 ;  /* 0x00000003000075a7 */ /* 0x0022a400080011ff */
[----:B--2---:R-:W-:Y:S05]  /*7960*/  @!P0 NANOSLEEP.SYNCS 0x989680 ;  /* 0x009896800000895d */ /* 0x004fea0003900000 */
[----:B------:R-:W2:Y:S02]  /*7970*/  @!P0 SYNCS.PHASECHK.TRANS64 P0, [R0+URZ], R3 ;  /* 0x00000003000085a7 */ /* 0x000ea400080010ff */
[----:B--2---:R-:W-:Y:S05]  /*7980*/  @!P0 BRA `(.L_x_144) ;  /* 0xfffffffc00f08947 */ /* 0x004fea000383ffff */
[----:B------:R-:W-:Y:S05]  /*7990*/  BRA `(.L_x_145) ;  /* 0xffffffac00a07947 */ /* 0x000fea000383ffff */
.L_x_49:
[----:B-1----:R1:W2:Y:S02]  /*79a0*/  SYNCS.PHASECHK.TRANS64.TRYWAIT P0, [R0+URZ+0xf0], R5 ;  /* 0x0000f005000075a7 */ /* 0x0022a400080011ff */
[----:B--2---:R-:W-:Y:S05]  /*79b0*/  @!P0 NANOSLEEP.SYNCS 0x989680 ;  /* 0x009896800000895d */ /* 0x004fea0003900000 */
[----:B------:R-:W2:Y:S02]  /*79c0*/  @!P0 SYNCS.PHASECHK.TRANS64 P0, [R0+URZ+0xf0], R5 ;  /* 0x0000f005000085a7 */ /* 0x000ea400080010ff */
[----:B--2---:R-:W-:Y:S05]  /*79d0*/  @!P0 BRA `(.L_x_49) ;  /* 0xfffffffc00f08947 */ /* 0x004fea000383ffff */
[----:B------:R-:W-:Y:S05]  /*79e0*/  BRA `(.L_x_146) ;  /* 0xffffffb000007947 */ /* 0x000fea000383ffff */
.L_x_50:
[----:B------:R-:W-:-:S07]  /*79f0*/  MOV R0, UR5 ;  /* 0x0000000500007c02 */ /* 0x000fce0008000f00 */
.L_x_147:
[----:B-1----:R1:W2:Y:S02]  /*7a00*/  SYNCS.PHASECHK.TRANS64.TRYWAIT P0, [R0+URZ+0xa0], R7 ;  /* 0x0000a007000075a7 */ /* 0x0022a400080011ff */
[----:B--2---:R-:W-:Y:S05]  /*7a10*/  @!P0 NANOSLEEP.SYNCS 0x989680 ;  /* 0x009896800000895d */ /* 0x004fea0003900000 */
[----:B------:R-:W2:Y:S02]  /*7a20*/  @!P0 SYNCS.PHASECHK.TRANS64 P0, [R0+URZ+0xa0], R7 ;  /* 0x0000a007000085a7 */ /* 0x000ea400080010ff */
[----:B--2---:R-:W-:Y:S05]  /*7a30*/  @!P0 BRA `(.L_x_147) ;  /* 0xfffffffc00f08947 */ /* 0x004fea000383ffff */
[----:B------:R-:W-:Y:S05]  /*7a40*/  BRA `(.L_x_148) ;  /* 0xffffffb000107947 */ /* 0x000fea000383ffff */
.L_x_51:
[----:B-1----:R1:W2:Y:S02]  /*7a50*/  SYNCS.PHASECHK.TRANS64.TRYWAIT P1, [R0+URZ+0x90], R5 ;  /* 0x00009005000075a7 */ /* 0x0022a400080211ff */
[----:B--2---:R-:W-:Y:S05]  /*7a60*/  @!P1 NANOSLEEP.SYNCS 0x989680 ;  /* 0x009896800000995d */ /* 0x004fea0003900000 */
[----:B------:R-:W2:Y:S02]  /*7a70*/  @!P1 SYNCS.PHASECHK.TRANS64 P1, [R0+URZ+0x90], R5 ;  /* 0x00009005000095a7 */ /* 0x000ea400080210ff */
[----:B--2---:R-:W-:Y:S05]  /*7a80*/  @!P1 BRA `(.L_x_51) ;  /* 0xfffffffc00f09947 */ /* 0x004fea000383ffff */
[----:B------:R-:W-:Y:S05]  /*7a90*/  BRA `(.L_x_149) ;  /* 0xffffffb000407947 */ /* 0x000fea000383ffff */
.L_x_54:
[----:B------:R-:W-:-:S07]  /*7aa0*/  MOV R0, UR5 ;  /* 0x0000000500007c02 */ /* 0x000fce0008000f00 */
.L_x_150:
[----:B-1----:R1:W2:Y:S02]  /*7ab0*/  SYNCS.PHASECHK.TRANS64.TRYWAIT P0, [R0+URZ+0xa0], R3 ;  /* 0x0000a003000075a7 */ /* 0x0022a400080011ff */
[----:B--2---:R-:W-:Y:S05]  /*7ac0*/  @!P0 NANOSLEEP.SYNCS 0x989680 ;  /* 0x009896800000895d */ /* 0x004fea0003900000 */
[----:B------:R-:W2:Y:S02]  /*7ad0*/  @!P0 SYNCS.PHASECHK.TRANS64 P0, [R0+URZ+0xa0], R3 ;  /* 0x0000a003000085a7 */ /* 0x000ea400080010ff */
[----:B--2---:R-:W-:Y:S05]  /*7ae0*/  @!P0 BRA `(.L_x_150) ;  /* 0xfffffffc00f08947 */ /* 0x004fea000383ffff */
[----:B------:R-:W-:Y:S05]  /*7af0*/  BRA `(.L_x_53) ;  /* 0xffffffb000947947 */ /* 0x000fea000383ffff */
.L_x_63:
[----:B-1----:R-:W-:-:S04]  /*7b00*/  MOV R4, UR6 ;  /* 0x0000000600047c02 */ /* 0x002fc80008000f00 */
[----:B------:R1:W2:Y:S03]  /*7b10*/  SYNCS.PHASECHK.TRANS64.TRYWAIT P0, [R4+URZ+0x8], R5 ;  /* 0x00000805040075a7 */ /* 0x0002a600080011ff */
[----:B--2---:R-:W-:Y:S05]  /*7b20*/  @!P0 NANOSLEEP.SYNCS 0x989680 ;  /* 0x009896800000895d */ /* 0x004fea0003900000 */
[----:B------:R-:W2:Y:S02]  /*7b30*/  @!P0 SYNCS.PHASECHK.TRANS64 P0, [R4+URZ+0x8], R5 ;  /* 0x00000805040085a7 */ /* 0x000ea400080010ff */
[----:B--2---:R-:W-:Y:S05]  /*7b40*/  @!P0 BRA `(.L_x_63) ;  /* 0xfffffffc00ec8947 */ /* 0x004fea000383ffff */
[----:B------:R-:W-:Y:S05]  /*7b50*/  BRA `(.L_x_62) ;  /* 0xffffffb400487947 */ /* 0x000fea000383ffff */
.L_x_65:
[----:B------:R-:W-:Y:S01]  /*7b60*/  BSSY B0, `(.L_x_151) ;  /* 0x0000006000007945 */ /* 0x000fe20003800000 */
[----:B------:R-:W-:-:S07]  /*7b70*/  MOV R15, 0xffffffff ;  /* 0xffffffff000f7802 */ /* 0x000fce0000000f00 */
[----:B-1---5:R-:W-:Y:S05]  /*7b80*/  WARPSYNC.COLLECTIVE R15, `(.L_x_152) ;  /* 0x000000000f0c7348 */ /* 0x022fea0003c00000 */
[----:B------:R-:W-:Y:S02]  /*7b90*/  ELECT P6, UR79, PT ;  /* 0x00000000004f782f */ /* 0x000fe400038c0000 */
[----:B------:R-:W-:Y:S01]  /*7ba0*/  MOV R14, UR79 ;  /* 0x0000004f000e7c02 */ /* 0x000fe20008000f00 */
[----:B-1---5:R-:W-:Y:S10]  /*7bb0*/  ENDCOLLECTIVE ;  /* 0x000000000000791b */ /* 0x022ff40003800000 */
.L_x_152:
[----:B------:R-:W-:Y:S05]  /*7bc0*/  BSYNC B0 ;  /* 0x0000000000007941 */ /* 0x000fea0003800000 */
.L_x_151:
[----:B------:R-:W-:Y:S05]  /*7bd0*/  BRA `(.L_x_153) ;  /* 0xffffffb400787947 */ /* 0x000fea000383ffff */
.L_x_67:
[----:B-1----:R-:W-:-:S04]  /*7be0*/  MOV R2, UR6 ;  /* 0x0000000600027c02 */ /* 0x002fc80008000f00 */
[----:B------:R1:W2:Y:S03]  /*7bf0*/  SYNCS.PHASECHK.TRANS64.TRYWAIT P0, [R2+URZ+0x8], R3 ;  /* 0x00000803020075a7 */ /* 0x0002a600080011ff */
[----:B--2---:R-:W-:Y:S05]  /*7c00*/  @!P0 NANOSLEEP.SYNCS 0x989680 ;  /* 0x009896800000895d */ /* 0x004fea0003900000 */
[----:B------:R-:W2:Y:S02]  /*7c10*/  @!P0 SYNCS.PHASECHK.TRANS64 P0, [R2+URZ+0x8], R3 ;  /* 0x00000803020085a7 */ /* 0x000ea400080010ff */
[----:B--2---:R-:W-:Y:S05]  /*7c20*/  @!P0 BRA `(.L_x_67) ;  /* 0xfffffffc00ec8947 */ /* 0x004fea000383ffff */
[----:B------:R-:W-:Y:S05]  /*7c30*/  BRA `(.L_x_66) ;  /* 0xffffffb4007c7947 */ /* 0x000fea000383ffff */
.L_x_68:
[----:B-1----:R1:W2:Y:S02]  /*7c40*/  SYNCS.PHASECHK.TRANS64.TRYWAIT P0, [R0+URZ+0x90], R5 ;  /* 0x00009005000075a7 */ /* 0x0022a400080011ff */
[----:B--2---:R-:W-:Y:S05]  /*7c50*/  @!P0 NANOSLEEP.SYNCS 0x989680 ;  /* 0x009896800000895d */ /* 0x004fea0003900000 */
[----:B------:R-:W2:Y:S02]  /*7c60*/  @!P0 SYNCS.PHASECHK.TRANS64 P0, [R0+URZ+0x90], R5 ;  /* 0x00009005000085a7 */ /* 0x000ea400080010ff */
[----:B--2---:R-:W-:Y:S05]  /*7c70*/  @!P0 BRA `(.L_x_68) ;  /* 0xfffffffc00f08947 */ /* 0x004fea000383ffff */
[----:B------:R-:W-:Y:S05]  /*7c80*/  BRA `(.L_x_154) ;  /* 0xffffffb800687947 */ /* 0x000fea000383ffff */
.L_x_70:
[----:B------:R-:W-:-:S07]  /*7c90*/  MOV R0, UR9 ;  /* 0x0000000900007c02 */ /* 0x000fce0008000f00 */
.L_x_155:
[----:B-1----:R1:W2:Y:S02]  /*7ca0*/  SYNCS.PHASECHK.TRANS64.TRYWAIT P0, [R0+URZ+0xd0], R5 ;  /* 0x0000d005000075a7 */ /* 0x0022a400080011ff */
[----:B--2---:R-:W-:Y:S05]  /*7cb0*/  @!P0 NANOSLEEP.SYNCS 0x989680 ;  /* 0x009896800000895d */ /* 0x004fea0003900000 */
[----:B------:R-:W2:Y:S02]  /*7cc0*/  @!P0 SYNCS.PHASECHK.TRANS64 P0, [R0+URZ+0xd0], R5 ;  /* 0x0000d005000085a7 */ /* 0x000ea400080010ff */
[----:B--2---:R-:W-:Y:S05]  /*7cd0*/  @!P0 BRA `(.L_x_155) ;  /* 0xfffffffc00f08947 */ /* 0x004fea000383ffff */
[----:B------:R-:W-:Y:S05]  /*7ce0*/  BRA `(.L_x_156) ;  /* 0xffffffb800b47947 */ /* 0x000fea000383ffff */
.L_x_73:
[----:B------:R-:W-:Y:S07]  /*7cf0*/  MOV R0, UR8 ;  /* 0x0000000800007c02 */ /* 0x000fee0008000f00 */
.L_x_157:
[----:B-1----:R1:W2:Y:S02]  /*7d00*/  SYNCS.PHASECHK.TRANS64.TRYWAIT P0, [R0+URZ], R5 ;  /* 0x00000005000075a7 */ /* 0x0022a400080011ff */
[----:B--2---:R-:W-:Y:S05]  /*7d10*/  @!P0 NANOSLEEP.SYNCS 0x989680 ;  /* 0x009896800000895d */ /* 0x004fea0003900000 */
[----:B------:R-:W2:Y:S02]  /*7d20*/  @!P0 SYNCS.PHASECHK.TRANS64 P0, [R0+URZ], R5 ;  /* 0x00000005000085a7 */ /* 0x000ea400080010ff */
[----:B--2---:R-:W-:Y:S05]  /*7d30*/  @!P0 BRA `(.L_x_157) ;  /* 0xfffffffc00f08947 */ /* 0x004fea000383ffff */
[----:B------:R-:W-:Y:S05]  /*7d40*/  BRA `(.L_x_72) ;  /* 0xffffffb800c87947 */ /* 0x000fea000383ffff */
.L_x_77:
[----:B-1----:R-:W-:-:S07]  /*7d50*/  MOV R0, UR8 ;  /* 0x0000000800007c02 */ /* 0x002fce0008000f00 */
.L_x_158:
[----:B-1----:R1:W2:Y:S02]  /*7d60*/  SYNCS.PHASECHK.TRANS64.TRYWAIT P0, [R0+URZ], R3 ;  /* 0x00000003000075a7 */ /* 0x0022a400080011ff */
[----:B--2---:R-:W-:Y:S05]  /*7d70*/  @!P0 NANOSLEEP.SYNCS 0x989680 ;  /* 0x009896800000895d */ /* 0x004fea0003900000 */
[----:B------:R-:W2:Y:S02]  /*7d80*/  @!P0 SYNCS.PHASECHK.TRANS64 P0, [R0+URZ], R3 ;  /* 0x00000003000085a7 */ /* 0x000ea400080010ff */
[----:B--2---:R-:W-:Y:S05]  /*7d90*/  @!P0 BRA `(.L_x_158) ;  /* 0xfffffffc00f08947 */ /* 0x004fea000383ffff */
[----:B------:R-:W-:Y:S05]  /*7da0*/  BRA `(.L_x_159) ;  /* 0xffffffbc00bc7947 */ /* 0x000fea000383ffff */
.L_x_78:
[----:B------:R-:W-:-:S07]  /*7db0*/  MOV R0, UR8 ;  /* 0x0000000800007c02 */ /* 0x000fce0008000f00 */
.L_x_160:
[----:B-1----:R1:W2:Y:S02]  /*7dc0*/  SYNCS.PHASECHK.TRANS64.TRYWAIT P0, [R0+URZ], R3 ;  /* 0x00000003000075a7 */ /* 0x0022a400080011ff */
[----:B--2---:R-:W-:Y:S05]  /*7dd0*/  @!P0 NANOSLEEP.SYNCS 0x989680 ;  /* 0x009896800000895d */ /* 0x004fea0003900000 */
[----:B------:R-:W2:Y:S02]  /*7de0*/  @!P0 SYNCS.PHASECHK.TRANS64 P0, [R0+URZ], R3 ;  /* 0x00000003000085a7 */ /* 0x000ea400080010ff */
[----:B--2---:R-:W-:Y:S05]  /*7df0*/  @!P0 BRA `(.L_x_160) ;  /* 0xfffffffc00f08947 */ /* 0x004fea000383ffff */
[----:B------:R-:W-:Y:S05]  /*7e00*/  BRA `(.L_x_161) ;  /* 0xffffffbc00c87947 */ /* 0x000fea000383ffff */
.L_x_79:
[----:B------:R-:W-:-:S07]  /*7e10*/  MOV R0, UR8 ;  /* 0x0000000800007c02 */ /* 0x000fce0008000f00 */
.L_x_162:
[----:B-1----:R1:W2:Y:S02]  /*7e20*/  SYNCS.PHASECHK.TRANS64.TRYWAIT P0, [R0+URZ], R3 ;  /* 0x00000003000075a7 */ /* 0x0022a400080011ff */
[----:B--2---:R-:W-:Y:S05]  /*7e30*/  @!P0 NANOSLEEP.SYNCS 0x989680 ;  /* 0x009896800000895d */ /* 0x004fea0003900000 */
[----:B------:R-:W2:Y:S02]  /*7e40*/  @!P0 SYNCS.PHASECHK.TRANS64 P0, [R0+URZ], R3 ;  /* 0x00000003000085a7 */ /* 0x000ea400080010ff */
[----:B--2---:R-:W-:Y:S05]  /*7e50*/  @!P0 BRA `(.L_x_162) ;  /* 0xfffffffc00f08947 */ /* 0x004fea000383ffff */
[----:B------:R-:W-:Y:S05]  /*7e60*/  BRA `(.L_x_163) ;  /* 0xffffffbc00d47947 */ /* 0x000fea000383ffff */
.L_x_82:
[----:B------:R-:W-:-:S07]  /*7e70*/  MOV R0, UR7 ;  /* 0x0000000700007c02 */ /* 0x000fce0008000f00 */
.L_x_164:
[----:B-1----:R1:W2:Y:S02]  /*7e80*/  SYNCS.PHASECHK.TRANS64.TRYWAIT P1, [R0+URZ+0x110], R3 ;  /* 0x00011003000075a7 */ /* 0x0022a400080211ff */
[----:B--2---:R-:W-:Y:S05]  /*7e90*/  @!P1 NANOSLEEP.SYNCS 0x989680 ;  /* 0x009896800000995d */ /* 0x004fea0003900000 */
[----:B------:R-:W2:Y:S02]  /*7ea0*/  @!P1 SYNCS.PHASECHK.TRANS64 P1, [R0+URZ+0x110], R3 ;  /* 0x00011003000095a7 */ /* 0x000ea400080210ff */
[----:B--2---:R-:W-:Y:S05]  /*7eb0*/  @!P1 BRA `(.L_x_164) ;  /* 0xfffffffc00f09947 */ /* 0x004fea000383ffff */
[----:B------:R-:W-:Y:S05]  /*7ec0*/  BRA `(.L_x_165) ;  /* 0xffffffc000207947 */ /* 0x000fea000383ffff */
.L_x_87:
[----:B--2---:R2:W4:Y:S02]  /*7ed0*/  SYNCS.PHASECHK.TRANS64.TRYWAIT P0, [R0+URZ+0x90], R3 ;  /* 0x00009003000075a7 */ /* 0x00452400080011ff */
[----:B----4-:R-:W-:Y:S05]  /*7ee0*/  @!P0 NANOSLEEP.SYNCS 0x989680 ;  /* 0x009896800000895d */ /* 0x010fea0003900000 */
[----:B------:R-:W4:Y:S02]  /*7ef0*/  @!P0 SYNCS.PHASECHK.TRANS64 P0, [R0+URZ+0x90], R3 ;  /* 0x00009003000085a7 */ /* 0x000f2400080010ff */
[----:B----4-:R-:W-:Y:S05]  /*7f00*/  @!P0 BRA `(.L_x_87) ;  /* 0xfffffffc00f08947 */ /* 0x010fea000383ffff */
[----:B------:R-:W-:Y:S05]  /*7f10*/  BRA `(.L_x_166) ;  /* 0xffffffc400247947 */ /* 0x000fea000383ffff */
.L_x_90:
[----:B------:R-:W-:Y:S07]  /*7f20*/  MOV R0, UR7 ;  /* 0x0000000700007c02 */ /* 0x000fee0008000f00 */
.L_x_167:
[----:B--2---:R2:W4:Y:S02]  /*7f30*/  SYNCS.PHASECHK.TRANS64.TRYWAIT P0, [R0+URZ+0x88], R3 ;  /* 0x00008803000075a7 */ /* 0x00452400080011ff */
[----:B----4-:R-:W-:Y:S05]  /*7f40*/  @!P0 NANOSLEEP.SYNCS 0x989680 ;  /* 0x009896800000895d */ /* 0x010fea0003900000 */
[----:B------:R-:W4:Y:S02]  /*7f50*/  @!P0 SYNCS.PHASECHK.TRANS64 P0, [R0+URZ+0x88], R3 ;  /* 0x00008803000085a7 */ /* 0x000f2400080010ff */
[----:B----4-:R-:W-:Y:S05]  /*7f60*/  @!P0 BRA `(.L_x_167) ;  /* 0xfffffffc00f08947 */ /* 0x010fea000383ffff */
[----:B------:R-:W-:Y:S05]  /*7f70*/  BRA `(.L_x_89) ;  /* 0xffffffc800047947 */ /* 0x000fea000383ffff */
.L_x_93:
[----:B------:R-:W-:Y:S07]  /*7f80*/  MOV R0, UR15 ;  /* 0x0000000f00007c02 */ /* 0x000fee0008000f00 */
.L_x_168:
[----:B-1----:R1:W2:Y:S02]  /*7f90*/  SYNCS.PHASECHK.TRANS64.TRYWAIT P0, [R0+URZ+0x68], R3 ;  /* 0x00006803000075a7 */ /* 0x0022a400080011ff */
[----:B--2---:R-:W-:Y:S05]  /*7fa0*/  @!P0 NANOSLEEP.SYNCS 0x989680 ;  /* 0x009896800000895d */ /* 0x004fea0003900000 */
[----:B------:R-:W2:Y:S02]  /*7fb0*/  @!P0 SYNCS.PHASECHK.TRANS64 P0, [R0+URZ+0x68], R3 ;  /* 0x00006803000085a7 */ /* 0x000ea400080010ff */
[----:B--2---:R-:W-:Y:S05]  /*7fc0*/  @!P0 BRA `(.L_x_168) ;  /* 0xfffffffc00f08947 */ /* 0x004fea000383ffff */
[----:B------:R-:W-:Y:S05]  /*7fd0*/  BRA `(.L_x_169) ;  /* 0xffffffc8007c7947 */ /* 0x000fea000383ffff */
.L_x_94:
[----:B------:R-:W-:Y:S07]  /*7fe0*/  MOV R3, UR13 ;  /* 0x0000000d00037c02 */ /* 0x000fee0008000f00 */
.L_x_170:
[----:B-1----:R1:W2:Y:S02]  /*7ff0*/  SYNCS.PHASECHK.TRANS64.TRYWAIT P0, [R3+URZ+0x68], R12 ;  /* 0x0000680c030075a7 */ /* 0x0022a400080011ff */
[----:B--2---:R-:W-:Y:S05]  /*8000*/  @!P0 NANOSLEEP.SYNCS 0x989680 ;  /* 0x009896800000895d */ /* 0x004fea0003900000 */
[----:B------:R-:W2:Y:S02]  /*8010*/  @!P0 SYNCS.PHASECHK.TRANS64 P0, [R3+URZ+0x68], R12 ;  /* 0x0000680c030085a7 */ /* 0x000ea400080010ff */
[----:B--2---:R-:W-:Y:S05]  /*8020*/  @!P0 BRA `(.L_x_170) ;  /* 0xfffffffc00f08947 */ /* 0x004fea000383ffff */
[----:B------:R-:W-:Y:S05]  /*8030*/  BRA `(.L_x_171) ;  /* 0xffffffcc00387947 */ /* 0x000fea000383ffff */
.L_x_96:
[----:B------:R-:W-:-:S07]  /*8040*/  MOV R0, UR4 ;  /* 0x0000000400007c02 */ /* 0x000fce0008000f00 */
.L_x_172:
[----:B-1----:R1:W4:Y:S02]  /*8050*/  SYNCS.PHASECHK.TRANS64.TRYWAIT P0, [R0+URZ], R3 ;  /* 0x00000003000075a7 */ /* 0x00232400080011ff */
[----:B----4-:R-:W-:Y:S05]  /*8060*/  @!P0 NANOSLEEP.SYNCS 0x989680 ;  /* 0x009896800000895d */ /* 0x010fea0003900000 */
[----:B------:R-:W4:Y:S02]  /*8070*/  @!P0 SYNCS.PHASECHK.TRANS64 P0, [R0+URZ], R3 ;  /* 0x00000003000085a7 */ /* 0x000f2400080010ff */
[----:B----4-:R-:W-:Y:S05]  /*8080*/  @!P0 BRA `(.L_x_172) ;  /* 0xfffffffc00f08947 */ /* 0x010fea000383ffff */
[----:B------:R-:W-:Y:S05]  /*8090*/  BRA `(.L_x_173) ;  /* 0xffffffcc00e07947 */ /* 0x000fea000383ffff */
.L_x_97:
[----:B------:R-:W-:-:S07]  /*80a0*/  MOV R0, UR4 ;  /* 0x0000000400007c02 */ /* 0x000fce0008000f00 */
.L_x_174:
[----:B-1----:R1:W4:Y:S02]  /*80b0*/  SYNCS.PHASECHK.TRANS64.TRYWAIT P0, [R0+URZ], R3 ;  /* 0x00000003000075a7 */ /* 0x00232400080011ff */
[----:B----4-:R-:W-:Y:S05]  /*80c0*/  @!P0 NANOSLEEP.SYNCS 0x989680 ;  /* 0x009896800000895d */ /* 0x010fea0003900000 */
[----:B------:R-:W4:Y:S02]  /*80d0*/  @!P0 SYNCS.PHASECHK.TRANS64 P0, [R0+URZ], R3 ;  /* 0x00000003000085a7 */ /* 0x000f2400080010ff */
[----:B----4-:R-:W-:Y:S05]  /*80e0*/  @!P0 BRA `(.L_x_174) ;  /* 0xfffffffc00f08947 */ /* 0x010fea000383ffff */
[----:B------:R-:W-:Y:S05]  /*80f0*/  BRA `(.L_x_175) ;  /* 0xffffffcc00ec7947 */ /* 0x000fea000383ffff */
.L_x_99:
[----:B--2---:R2:W4:Y:S02]  /*8100*/  SYNCS.PHASECHK.TRANS64.TRYWAIT P0, [R0+URZ+0x90], R3 ;  /* 0x00009003000075a7 */ /* 0x00452400080011ff */
[----:B----4-:R-:W-:Y:S05]  /*8110*/  @!P0 NANOSLEEP.SYNCS 0x989680 ;  /* 0x009896800000895d */ /* 0x010fea0003900000 */
[----:B------:R-:W4:Y:S02]  /*8120*/  @!P0 SYNCS.PHASECHK.TRANS64 P0, [R0+URZ+0x90], R3 ;  /* 0x00009003000085a7 */ /* 0x000f2400080010ff */
[----:B----4-:R-:W-:Y:S05]  /*8130*/  @!P0 BRA `(.L_x_99) ;  /* 0xfffffffc00f08947 */ /* 0x010fea000383ffff */
[----:B------:R-:W-:Y:S05]  /*8140*/  BRA `(.L_x_176) ;  /* 0xffffffd000d07947 */ /* 0x000fea000383ffff */
.L_x_109:
[----:B-1----:R1:W3:Y:S02]  /*8150*/  SYNCS.PHASECHK.TRANS64.TRYWAIT P1, [R0+URZ+0x50], R5 ;  /* 0x00005005000075a7 */ /* 0x0022e400080211ff */
[----:B---3--:R-:W-:Y:S05]  /*8160*/  @!P1 NANOSLEEP.SYNCS 0x989680 ;  /* 0x009896800000995d */ /* 0x008fea0003900000 */
[----:B------:R-:W3:Y:S02]  /*8170*/  @!P1 SYNCS.PHASECHK.TRANS64 P1, [R0+URZ+0x50], R5 ;  /* 0x00005005000095a7 */ /* 0x000ee400080210ff */
[----:B---3--:R-:W-:Y:S05]  /*8180*/  @!P1 BRA `(.L_x_109) ;  /* 0xfffffffc00f09947 */ /* 0x008fea000383ffff */
[----:B------:R-:W-:Y:S05]  /*8190*/  BRA `(.L_x_108) ;  /* 0xffffffdc00e87947 */ /* 0x000fea000383ffff */
.L_x_111:
[----:B-1----:R1:W4:Y:S02]  /*81a0*/  SYNCS.PHASECHK.TRANS64.TRYWAIT P0, [R76+URZ+0xb0], R3 ;  /* 0x0000b0034c0075a7 */ /* 0x00232400080011ff */
[----:B----4-:R-:W-:Y:S05]  /*81b0*/  @!P0 NANOSLEEP.SYNCS 0x989680 ;  /* 0x009896800000895d */ /* 0x010fea0003900000 */
[----:B------:R-:W4:Y:S02]  /*81c0*/  @!P0 SYNCS.PHASECHK.TRANS64 P0, [R76+URZ+0xb0], R3 ;  /* 0x0000b0034c0085a7 */ /* 0x000f2400080010ff */
[----:B----4-:R-:W-:Y:S05]  /*81d0*/  @!P0 BRA `(.L_x_111) ;  /* 0xfffffffc00f08947 */ /* 0x010fea000383ffff */
[----:B------:R-:W-:Y:S05]  /*81e0*/  BRA `(.L_x_110) ;  /* 0xffffffe000187947 */ /* 0x000fea000383ffff */
.L_x_122:
[----:B--2---:R2:W3:Y:S02]  /*81f0*/  SYNCS.PHASECHK.TRANS64.TRYWAIT P0, [R2+URZ+0x50], R83 ;  /* 0x00005053020075a7 */ /* 0x0044e400080011ff */
[----:B---3--:R-:W-:Y:S05]  /*8200*/  @!P0 NANOSLEEP.SYNCS 0x989680 ;  /* 0x009896800000895d */ /* 0x008fea0003900000 */
[----:B------:R-:W3:Y:S02]  /*8210*/  @!P0 SYNCS.PHASECHK.TRANS64 P0, [R2+URZ+0x50], R83 ;  /* 0x00005053020085a7 */ /* 0x000ee400080010ff */
[----:B---3--:R-:W-:Y:S05]  /*8220*/  @!P0 BRA `(.L_x_122) ;  /* 0xfffffffc00f08947 */ /* 0x008fea000383ffff */
[----:B------:R-:W-:Y:S05]  /*8230*/  BRA `(.L_x_121) ;  /* 0xffffffe8003c7947 */ /* 0x000fea000383ffff */
        .weak           $__internal_0_$__cuda_sm10x_tcgen05_guardrail_trap_col_being_dealloced_not_returned_by_alloc
        .type           $__internal_0_$__cuda_sm10x_tcgen05_guardrail_trap_col_being_dealloced_not_returned_by_alloc,@function
        .size           $__internal_0_$__cuda_sm10x_tcgen05_guardrail_trap_col_being_dealloced_not_returned_by_alloc,($__internal_1_$__cuda_sm10x_tcgen05_guardrail_trap_phase_invalid_during_alloc - $__internal_0_$__cuda_sm10x_tcgen05_guardrail_trap_col_being_dealloced_not_returned_by_alloc)
$__internal_0_$__cuda_sm10x_tcgen05_guardrail_trap_col_being_dealloced_not_returned_by_alloc:
[----:B------:R-:W-:Y:S05]  /*8240*/  BPT.TRAP 0x1 ;  /* 0x000000040000795c */ /* 0x000fea0000300000 */
[----:B------:R-:W-:-:S04]  /*8250*/  HFMA2 R3, -RZ, RZ, 0, 0 ;  /* 0x00000000ff037431 */ /* 0x000fc800000001ff */
[----:B------:R-:W-:Y:S05]  /*8260*/  RET.REL.NODEC R2 `(_ZN7cutlass13device_kernelINS_4gemm6kernel13GemmUniversalIN4cute5tupleIJiiiiEEENS1_10collective13CollectiveMmaINS1_35MainloopSm100TmaUmmaWarpSpecializedILi5ELi2ELi4ENS5_IJNS4_1CILi2EEENSA_ILi1EEESC_EEEEENS5_IJNSA_ILi128EEENSA_ILi64EEESG_EEENS_6half_tENS5_IJlSC_lEEESI_SJ_NS4_8TiledMMAINS4_8MMA_AtomIJNS4_26SM100_MMA_F16BF16_2x1SM_SSISI_SI_fLi128ELi64ELNS4_4UMMA5MajorE0ELSO_0ELNSN_7ScaleInE0ELSP_0EEEEEENS4_6LayoutINS5_IJSC_SC_SC_EEENS5_IJNSA_ILi0EEESU_SU_EEEEENS5_IJNS4_10UnderscoreESX_SX_EEEEENS4_18SM100_TMA_2SM_LOADENS4_14ComposedLayoutINS4_7SwizzleILi3ELi4ELi3EEENS4_18smem_ptr_flag_bitsILi16EEENSS_INS5_IJNSA_ILi8EEESG_EEENS5_IJSG_SC_EEEEEEEvNS4_8identityES10_S1A_vS1B_EENS_8epilogue10collective18CollectiveEpilogueINS1D_23Sm100TmaWarpSpecializedILi3ELi2ELi16ELb1ELb0EEEJNS5_IJSG_SG_SG_EEENS5_IJNSS_ISG_SC_EENSS_INS5_IJNSA_ILi16EEESB_EEENS5_IJSC_NSA_ILi32EEEEEEEEEEESI_SJ_SI_SJ_NS1D_6fusion15FusionCallbacksIS1H_NS1Q_17LinearCombinationISI_fSI_fLNS_15FloatRoundStyleE2EEES1I_S1P_JEEENS4_5SM1004TMEM4LOAD26SM100_TMEM_LOAD_32dp32b16xENS4_13SM90_TMA_LOADENS11_INS12_ILi1ELi4ELi3EEES15_NSS_INS5_IJS16_S1K_EEENS5_IJS1K_SC_EEEEEEENS4_39AutoVectorizingCopyWithAssumedAlignmentILi128EEENS4_14SM90_TMA_STOREES25_S27_S27_EEEvvEEEEvNT_6ParamsE) ;  /* 0xffffff7c02647950 */ /* 0x000fea0003c3ffff */
        .weak           $__internal_1_$__cuda_sm10x_tcgen05_guardrail_trap_phase_invalid_during_alloc
        .type           $__internal_1_$__cuda_sm10x_tcgen05_guardrail_trap_phase_invalid_during_alloc,@function
        .size           $__internal_1_$__cuda_sm10x_tcgen05_guardrail_trap_phase_invalid_during_alloc,($__internal_2_$__cuda_sm10x_tcgen05_guardrail_trap_unallocated_columns_being_dealloced - $__internal_1_$__cuda_sm10x_tcgen05_guardrail_trap_phase_invalid_during_alloc)
$__internal_1_$__cuda_sm10x_tcgen05_guardrail_trap_phase_invalid_during_alloc:
[----:B------:R-:W-:Y:S05]  /*8270*/  BPT.TRAP 0x1 ;  /* 0x000000040000795c */ /* 0x000fea0000300000 */
[----:B------:R-:W-:-:S04]  /*8280*/  MOV R3, 0x0 ;  /* 0x0000000000037802 */ /* 0x000fc80000000f00 */
[----:B------:R-:W-:Y:S05]  /*8290*/  RET.REL.NODEC R2 `(_ZN7cutlass13device_kernelINS_4gemm6kernel13GemmUniversalIN4cute5tupleIJiiiiEEENS1_10collective13CollectiveMmaINS1_35MainloopSm100TmaUmmaWarpSpecializedILi5ELi2ELi4ENS5_IJNS4_1CILi2EEENSA_ILi1EEESC_EEEEENS5_IJNSA_ILi128EEENSA_ILi64EEESG_EEENS_6half_tENS5_IJlSC_lEEESI_SJ_NS4_8TiledMMAINS4_8MMA_AtomIJNS4_26SM100_MMA_F16BF16_2x1SM_SSISI_SI_fLi128ELi64ELNS4_4UMMA5MajorE0ELSO_0ELNSN_7ScaleInE0ELSP_0EEEEEENS4_6LayoutINS5_IJSC_SC_SC_EEENS5_IJNSA_ILi0EEESU_SU_EEEEENS5_IJNS4_10UnderscoreESX_SX_EEEEENS4_18SM100_TMA_2SM_LOADENS4_14ComposedLayoutINS4_7SwizzleILi3ELi4ELi3EEENS4_18smem_ptr_flag_bitsILi16EEENSS_INS5_IJNSA_ILi8EEESG_EEENS5_IJSG_SC_EEEEEEEvNS4_8identityES10_S1A_vS1B_EENS_8epilogue10collective18CollectiveEpilogueINS1D_23Sm100TmaWarpSpecializedILi3ELi2ELi16ELb1ELb0EEEJNS5_IJSG_SG_SG_EEENS5_IJNSS_ISG_SC_EENSS_INS5_IJNSA_ILi16EEESB_EEENS5_IJSC_NSA_ILi32EEEEEEEEEEESI_SJ_SI_SJ_NS1D_6fusion15FusionCallbacksIS1H_NS1Q_17LinearCombinationISI_fSI_fLNS_15FloatRoundStyleE2EEES1I_S1P_JEEENS4_5SM1004TMEM4LOAD26SM100_TMEM_LOAD_32dp32b16xENS4_13SM90_TMA_LOADENS11_INS12_ILi1ELi4ELi3EEES15_NSS_INS5_IJS16_S1K_EEENS5_IJS1K_SC_EEEEEEENS4_39AutoVectorizingCopyWithAssumedAlignmentILi128EEENS4_14SM90_TMA_STOREES25_S27_S27_EEEvvEEEEvNT_6ParamsE) ;  /* 0xffffff7c02587950 */ /* 0x000fea0003c3ffff */
        .weak           $__internal_2_$__cuda_sm10x_tcgen05_guardrail_trap_unallocated_columns_being_dealloced
        .type           $__internal_2_$__cuda_sm10x_tcgen05_guardrail_trap_unallocated_columns_being_dealloced,@function
        .size           $__internal_2_$__cuda_sm10x_tcgen05_guardrail_trap_unallocated_columns_being_dealloced,(.L_x_178 - $__internal_2_$__cuda_sm10x_tcgen05_guardrail_trap_unallocated_columns_being_dealloced)
$__internal_2_$__cuda_sm10x_tcgen05_guardrail_trap_unallocated_columns_being_dealloced:
[----:B------:R-:W-:Y:S05]  /*82a0*/  BPT.TRAP 0x1 ;  /* 0x000000040000795c */ /* 0x000fea0000300000 */
[----:B------:R-:W-:-:S04]  /*82b0*/  HFMA2 R3, -RZ, RZ, 0, 0 ;  /* 0x00000000ff037431 */ /* 0x000fc800000001ff */
[----:B------:R-:W-:Y:S05]  /*82c0*/  RET.REL.NODEC R2 `(_ZN7cutlass13device_kernelINS_4gemm6kernel13GemmUniversalIN4cute5tupleIJiiiiEEENS1_10collective13CollectiveMmaINS1_35MainloopSm100TmaUmmaWarpSpecializedILi5ELi2ELi4ENS5_IJNS4_1CILi2EEENSA_ILi1EEESC_EEEEENS5_IJNSA_ILi128EEENSA_ILi64EEESG_EEENS_6half_tENS5_IJlSC_lEEESI_SJ_NS4_8TiledMMAINS4_8MMA_AtomIJNS4_26SM100_MMA_F16BF16_2x1SM_SSISI_SI_fLi128ELi64ELNS4_4UMMA5MajorE0ELSO_0ELNSN_7ScaleInE0ELSP_0EEEEEENS4_6LayoutINS5_IJSC_SC_SC_EEENS5_IJNSA_ILi0EEESU_SU_EEEEENS5_IJNS4_10UnderscoreESX_SX_EEEEENS4_18SM100_TMA_2SM_LOADENS4_14ComposedLayoutINS4_7SwizzleILi3ELi4ELi3EEENS4_18smem_ptr_flag_bitsILi16EEENSS_INS5_IJNSA_ILi8EEESG_EEENS5_IJSG_SC_EEEEEEEvNS4_8identityES10_S1A_vS1B_EENS_8epilogue10collective18CollectiveEpilogueINS1D_23Sm100TmaWarpSpecializedILi3ELi2ELi16ELb1ELb0EEEJNS5_IJSG_SG_SG_EEENS5_IJNSS_ISG_SC_EENSS_INS5_IJNSA_ILi16EEESB_EEENS5_IJSC_NSA_ILi32EEEEEEEEEEESI_SJ_SI_SJ_NS1D_6fusion15FusionCallbacksIS1H_NS1Q_17LinearCombinationISI_fSI_fLNS_15FloatRoundStyleE2EEES1I_S1P_JEEENS4_5SM1004TMEM4LOAD26SM100_TMEM_LOAD_32dp32b16xENS4_13SM90_TMA_LOADENS11_INS12_ILi1ELi4ELi3EEES15_NSS_INS5_IJS16_S1K_EEENS5_IJS1K_SC_EEEEEEENS4_39AutoVectorizingCopyWithAssumedAlignmentILi128EEENS4_14SM90_TMA_STOREES25_S27_S27_EEEvvEEEEvNT_6ParamsE) ;  /* 0xffffff7c024c7950 */ /* 0x000fea0003c3ffff */
.L_x_177:
[----:B------:R-:W-:-:S00]  /*82d0*/  BRA `(.L_x_177) ;  /* 0xfffffffc00fc7947 */ /* 0x000fc0000383ffff */
[----:B------:R-:W-:-:S00]  /*82e0*/  NOP ;  /* 0x0000000000007918 */ /* 0x000fc00000000000 */
        /* <DEDUP_REMOVED lines=9> */
.L_x_178:


//--------------------- .nv.global.init           --------------------------
	.section	.nv.global.init,"aw",@progbits
.nv.global.init:
	.type		$str$27,@object
	.size		$str$27,($str$28 - $str$27)
$str$27:
        /*0000*/ 	.byte	0x28, 0x61, 0x64, 0x64, 0x72, 0x65, 0x73, 0x73, 0x20, 0x26, 0x20, 0x6d, 0x61, 0x73, 0x6b, 0x29
        /*0010*/ 	.byte	0x20, 0x3d, 0x3d, 0x20, 0x30, 0x00
	.type		$str$28,@object
	.size		$str$28,($str$26 - $str$28)
$str$28:
        /*0016*/ 	.byte	0x2f, 0x74, 0x6d, 0x70, 0x2f, 0x63, 0x75, 0x74, 0x6c, 0x61, 0x73, 0x73, 0x5f, 0x73, 0x77, 0x65
        /*0026*/ 	.byte	0x65, 0x70, 0x5f, 0x73, 0x72, 0x63, 0x2f, 0x69, 0x6e, 0x63, 0x6c, 0x75, 0x64, 0x65, 0x2f, 0x63
        /*0036*/ 	.byte	0x75, 0x74, 0x65, 0x2f, 0x70, 0x6f, 0x69, 0x6e, 0x74, 0x65, 0x72, 0x5f, 0x66, 0x6c, 0x61, 0x67
        /*0046*/ 	.byte	0x67, 0x65, 0x64, 0x2e, 0x68, 0x70, 0x70, 0x00
	.type		$str$26,@object
	.size		$str$26,($str$25 - $str$26)
$str$26:
        /*004e*/ 	.byte	0x2f, 0x74, 0x6d, 0x70, 0x2f, 0x63, 0x75, 0x74, 0x6c, 0x61, 0x73, 0x73, 0x5f, 0x73, 0x77, 0x65
        /*005e*/ 	.byte	0x65, 0x70, 0x5f, 0x73, 0x72, 0x63, 0x2f, 0x69, 0x6e, 0x63, 0x6c, 0x75, 0x64, 0x65, 0x2f, 0x63
        /*006e*/ 	.byte	0x75, 0x74, 0x65, 0x2f, 0x61, 0x74, 0x6f, 0x6d, 0x2f, 0x63, 0x6f, 0x70, 0x79, 0x5f, 0x74, 0x72
        /*007e*/ 	.byte	0x61, 0x69, 0x74, 0x73, 0x5f, 0x73, 0x6d, 0x31, 0x30, 0x30, 0x2e, 0x68, 0x70, 0x70, 0x00
	.type		$str$25,@object
	.size		$str$25,(__unnamed_1 - $str$25)
$str$25:
        /*008d*/ 	.byte	0x28, 0x28, 0x75, 0x69, 0x6e, 0x74, 0x33, 0x32, 0x5f, 0x74, 0x28, 0x74, 0x68, 0x72, 0x65, 0x61
        /*009d*/ 	.byte	0x64, 0x49, 0x64, 0x78, 0x2e, 0x78, 0x29, 0x20, 0x2f, 0x20, 0x33, 0x32, 0x29, 0x20, 0x25, 0x20
        /*00ad*/ 	.byte	0x34, 0x29, 0x20, 0x3d, 0x3d, 0x20, 0x28, 0x28, 0x28, 0x74, 0x6d, 0x65, 0x6d, 0x5f, 0x61, 0x64
        /*00bd*/ 	.byte	0x64, 0x72, 0x20, 0x3e, 0x3e, 0x20, 0x31, 0x36, 0x29, 0x20, 0x2f, 0x20, 0x33, 0x32, 0x29, 0x20
        /*00cd*/ 	.byte	0x25, 0x20, 0x34, 0x29, 0x00
	.type		__unnamed_1,@object
	.size		__unnamed_1,(__unnamed_2 - __unnamed_1)
__unnamed_1:
        /*00d2*/ 	.byte	0x61, 0x75, 0x74, 0x6f, 0x20, 0x63, 0x75, 0x74, 0x65, 0x3a, 0x3a, 0x61, 0x73, 0x5f, 0x70, 0x6f
        /* <DEDUP_REMOVED lines=24> */
        /*0262*/ 	.byte	0x34, 0x38, 0x3e, 0x3e, 0x3e, 0x3e, 0x5d, 0x00
	.type		__unnamed_2,@object
	.size		__unnamed_2,(.L_2 - __unnamed_2)
__unnamed_2:
        /* <DEDUP_REMOVED lines=40> */
        /*04ea*/ 	.byte	0x3a, 0x3a, 0x43, 0x3c, 0x30, 0x3e, 0x3e, 0x3e, 0x3e, 0x5d, 0x00
.L_2:


//--------------------- .nv.shared._ZN7cutlass13device_kernelINS_4gemm6kernel13GemmUniversalIN4cute5tupleIJiiiiEEENS1_10collective13CollectiveMmaINS1_35MainloopSm100TmaUmmaWarpSpecializedILi5ELi2ELi4ENS5_IJNS4_1CILi2EEENSA_ILi1EEESC_EEEEENS5_IJNSA_ILi128EEENSA_ILi64EEESG_EEENS_6half_tENS5_IJlSC_lEEESI_SJ_NS4_8TiledMMAINS4_8MMA_AtomIJNS4_26SM100_MMA_F16BF16_2x1SM_SSISI_SI_fLi128ELi64ELNS4_4UMMA5MajorE0ELSO_0ELNSN_7ScaleInE0ELSP_0EEEEEENS4_6LayoutINS5_IJSC_SC_SC_EEENS5_IJNSA_ILi0EEESU_SU_EEEEENS5_IJNS4_10UnderscoreESX_SX_EEEEENS4_18SM100_TMA_2SM_LOADENS4_14ComposedLayoutINS4_7SwizzleILi3ELi4ELi3EEENS4_18smem_ptr_flag_bitsILi16EEENSS_INS5_IJNSA_ILi8EEESG_EEENS5_IJSG_SC_EEEEEEEvNS4_8identityES10_S1A_vS1B_EENS_8epilogue10collective18CollectiveEpilogueINS1D_23Sm100TmaWarpSpecializedILi3ELi2ELi16ELb1ELb0EEEJNS5_IJSG_SG_SG_EEENS5_IJNSS_ISG_SC_EENSS_INS5_IJNSA_ILi16EEESB_EEENS5_IJSC_NSA_ILi32EEEEEEEEEEESI_SJ_SI_SJ_NS1D_6fusion15FusionCallbacksIS1H_NS1Q_17LinearCombinationISI_fSI_fLNS_15FloatRoundStyleE2EEES1I_S1P_JEEENS4_5SM1004TMEM4LOAD26SM100_TMEM_LOAD_32dp32b16xENS4_13SM90_TMA_LOADENS11_INS12_ILi1ELi4ELi3EEES15_NSS_INS5_IJS16_S1K_EEENS5_IJS1K_SC_EEEEEEENS4_39AutoVectorizingCopyWithAssumedAlignmentILi128EEENS4_14SM90_TMA_STOREES25_S27_S27_EEEvvEEEEvNT_6ParamsE --------------------------
	.section	.nv.shared._ZN7cutlass13device_kernelINS_4gemm6kernel13GemmUniversalIN4cute5tupleIJiiiiEEENS1_10collective13CollectiveMmaINS1_35MainloopSm100TmaUmmaWarpSpecializedILi5ELi2ELi4ENS5_IJNS4_1CILi2EEENSA_ILi1EEESC_EEEEENS5_IJNSA_ILi128EEENSA_ILi64EEESG_EEENS_6half_tENS5_IJlSC_lEEESI_SJ_NS4_8TiledMMAINS4_8MMA_AtomIJNS4_26SM100_MMA_F16BF16_2x1SM_SSISI_SI_fLi128ELi64ELNS4_4UMMA5MajorE0ELSO_0ELNSN_7ScaleInE0ELSP_0EEEEEENS4_6LayoutINS5_IJSC_SC_SC_EEENS5_IJNSA_ILi0EEESU_SU_EEEEENS5_IJNS4_10UnderscoreESX_SX_EEEEENS4_18SM100_TMA_2SM_LOADENS4_14ComposedLayoutINS4_7SwizzleILi3ELi4ELi3EEENS4_18smem_ptr_flag_bitsILi16EEENSS_INS5_IJNSA_ILi8EEESG_EEENS5_IJSG_SC_EEEEEEEvNS4_8identityES10_S1A_vS1B_EENS_8epilogue10collective18CollectiveEpilogueINS1D_23Sm100TmaWarpSpecializedILi3ELi2ELi16ELb1ELb0EEEJNS5_IJSG_SG_SG_EEENS5_IJNSS_ISG_SC_EENSS_INS5_IJNSA_ILi16EEESB_EEENS5_IJSC_NSA_ILi32EEEEEEEEEEESI_SJ_SI_SJ_NS1D_6fusion15FusionCallbacksIS1H_NS1Q_17LinearCombinationISI_fSI_fLNS_15FloatRoundStyleE2EEES1I_S1P_JEEENS4_5SM1004TMEM4LOAD26SM100_TMEM_LOAD_32dp32b16xENS4_13SM90_TMA_LOADENS11_INS12_ILi1ELi4ELi3EEES15_NSS_INS5_IJS16_S1K_EEENS5_IJS1K_SC_EEEEEEENS4_39AutoVectorizingCopyWithAssumedAlignmentILi128EEENS4_14SM90_TMA_STOREES25_S27_S27_EEEvvEEEEvNT_6ParamsE,"aw",@nobits
	.sectionflags	@""
	.align	16
	.zero		1024


//--------------------- .nv.shared.reserved.0     --------------------------
	.section	.nv.shared.reserved.0,"aw",@nobits
	.weak		__nv_reservedSMEM_offset_0_alias
	.size		__nv_reservedSMEM_offset_0_alias, 0, 64
	.other		__nv_reservedSMEM_offset_0_alias,@"STO_CUDA_RESERVED_SHARED STV_DEFAULT"
__nv_reservedSMEM_offset_0_alias:
	.zero		0
.nv.shared.reserved.0:
	.zero		64
	.weak		__nv_reservedSMEM_tcgen05_partition
	.type		__nv_reservedSMEM_tcgen05_partition,@object
	.size		__nv_reservedSMEM_tcgen05_partition,(.L_0 - __nv_reservedSMEM_tcgen05_partition)
__nv_reservedSMEM_tcgen05_partition:
	.zero		32
.L_0:


//--------------------- .nv.global                --------------------------
	.section	.nv.global,"aw",@nobits
.nv.global:
	.type		_ZN39_INTERNAL_9e49b783_4_k_cu_d256f900_74914cute1_E,@object
	.size		_ZN39_INTERNAL_9e49b783_4_k_cu_d256f900_74914cute1_E,(_ZN39_INTERNAL_9e49b783_4_k_cu_d256f900_74914cuda3std3__45__cpo6cbeginE - _ZN39_INTERNAL_9e49b783_4_k_cu_d256f900_74914cute1_E)
_ZN39_INTERNAL_9e49b783_4_k_cu_d256f900_74914cute1_E:
	.zero		1
	.type		_ZN39_INTERNAL_9e49b783_4_k_cu_d256f900_74914cuda3std3__45__cpo6cbeginE,@object
	.size		_ZN39_INTERNAL_9e49b783_4_k_cu_d256f900_74914cuda3std3__45__cpo6cbeginE,(_ZN39_INTERNAL_9e49b783_4_k_cu_d256f900_74914cuda3std3__48in_placeE - _ZN39_INTERNAL_9e49b783_4_k_cu_d256f900_74914cuda3std3__45__cpo6cbeginE)
_ZN39_INTERNAL_9e49b783_4_k_cu_d256f900_74914cuda3std3__45__cpo6cbeginE:
	.zero		1
	.type		_ZN39_INTERNAL_9e49b783_4_k_cu_d256f900_74914cuda3std3__48in_placeE,@object
	.size		_ZN39_INTERNAL_9e49b783_4_k_cu_d256f900_74914cuda3std3__48in_placeE,(_ZN39_INTERNAL_9e49b783_4_k_cu_d256f900_74914cuda3std6ranges3__45__cpo9iter_moveE - _ZN39_INTERNAL_9e49b783_4_k_cu_d256f900_74914cuda3std3__48in_placeE)
_ZN39_INTERNAL_9e49b783_4_k_cu_d256f900_74914cuda3std3__48in_placeE:
	.zero		1
	.type		_ZN39_INTERNAL_9e49b783_4_k_cu_d256f900_74914cuda3std6ranges3__45__cpo9iter_moveE,@object
	.size		_ZN39_INTERNAL_9e49b783_4_k_cu_d256f900_74914cuda3std6ranges3__45__cpo9iter_moveE,(_ZN39_INTERNAL_9e49b783_4_k_cu_d256f900_74914cuda3std3__45__cpo5beginE - _ZN39_INTERNAL_9e49b783_4_k_cu_d256f900_74914cuda3std6ranges3__45__cpo9iter_moveE)
_ZN39_INTERNAL_9e49b783_4_k_cu_d256f900_74914cuda3std6ranges3__45__cpo9iter_moveE:
	.zero		1
	.type		_ZN39_INTERNAL_9e49b783_4_k_cu_d256f900_74914cuda3std3__45__cpo5beginE,@object
	.size		_ZN39_INTERNAL_9e49b783_4_k_cu_d256f900_74914cuda3std3__45__cpo5beginE,(_ZN39_INTERNAL_9e49b783_4_k_cu_d256f900_74914cuda3std3__441_GLOBAL__N__9e49b783_4_k_cu_d256f900_74916ignoreE - _ZN39_INTERNAL_9e49b783_4_k_cu_d256f900_74914cuda3std3__45__cpo5beginE)
_ZN39_INTERNAL_9e49b783_4_k_cu_d256f900_74914cuda3std3__45__cpo5beginE:
	.zero		1
	.type		_ZN39_INTERNAL_9e49b783_4_k_cu_d256f900_74914cuda3std3__441_GLOBAL__N__9e49b783_4_k_cu_d256f900_74916ignoreE,@object
	.size		_ZN39_INTERNAL_9e49b783_4_k_cu_d256f900_74914cuda3std3__441_GLOBAL__N__9e49b783_4_k_cu_d256f900_74916ignoreE,(_ZN39_INTERNAL_9e49b783_4_k_cu_d256f900_74914cute7productE - _ZN39_INTERNAL_9e49b783_4_k_cu_d256f900_74914cuda3std3__441_GLOBAL__N__9e49b783_4_k_cu_d256f900_74916ignoreE)
_ZN39_INTERNAL_9e49b783_4_k_cu_d256f900_74914cuda3std3__441_GLOBAL__N__9e49b783_4_k_cu_d256f900_74916ignoreE:
	.zero		1
	.type		_ZN39_INTERNAL_9e49b783_4_k_cu_d256f900_74914cute7productE,@object
	.size		_ZN39_INTERNAL_9e49b783_4_k_cu_d256f900_74914cute7productE,(_ZN39_INTERNAL_9e49b783_4_k_cu_d256f900_74914cuda3std3__45__cpo3endE - _ZN39_INTERNAL_9e49b783_4_k_cu_d256f900_74914cute7productE)
_ZN39_INTERNAL_9e49b783_4_k_cu_d256f900_74914cute7productE:
	.zero		1
	.type		_ZN39_INTERNAL_9e49b783_4_k_cu_d256f900_74914cuda3std3__45__cpo3endE,@object
	.size		_ZN39_INTERNAL_9e49b783_4_k_cu_d256f900_74914cuda3std3__45__cpo3endE,(_ZN39_INTERNAL_9e49b783_4_k_cu_d256f900_74914cuda3std3__419piecewise_constructE - _ZN39_INTERNAL_9e49b783_4_k_cu_d256f900_74914cuda3std3__45__cpo3endE)
_ZN39_INTERNAL_9e49b783_4_k_cu_d256f900_74914cuda3std3__45__cpo3endE:
	.zero		1
	.type		_ZN39_INTERNAL_9e49b783_4_k_cu_d256f900_74914cuda3std3__419piecewise_constructE,@object
	.size		_ZN39_INTERNAL_9e49b783_4_k_cu_d256f900_74914cuda3std3__419piecewise_constructE,(_ZN39_INTERNAL_9e49b783_4_k_cu_d256f900_74914cuda3std3__45__cpo4cendE - _ZN39_INTERNAL_9e49b783_4_k_cu_d256f900_74914cuda3std3__419piecewise_constructE)
_ZN39_INTERNAL_9e49b783_4_k_cu_d256f900_74914cuda3std3__419piecewise_constructE:
	.zero		1
	.type		_ZN39_INTERNAL_9e49b783_4_k_cu_d256f900_74914cuda3std3__45__cpo4cendE,@object
	.size		_ZN39_INTERNAL_9e49b783_4_k_cu_d256f900_74914cuda3std3__45__cpo4cendE,(_ZN39_INTERNAL_9e49b783_4_k_cu_d256f900_74914cuda3std6ranges3__45__cpo4swapE - _ZN39_INTERNAL_9e49b783_4_k_cu_d256f900_74914cuda3std3__45__cpo4cendE)
_ZN39_INTERNAL_9e49b783_4_k_cu_d256f900_74914cuda3std3__45__cpo4cendE:
	.zero		1
	.type		_ZN39_INTERNAL_9e49b783_4_k_cu_d256f900_74914cuda3std6ranges3__45__cpo4swapE,@object
	.size		_ZN39_INTERNAL_9e49b783_4_k_cu_d256f900_74914cuda3std6ranges3__45__cpo4swapE,(.L_10 - _ZN39_INTERNAL_9e49b783_4_k_cu_d256f900_74914cuda3std6ranges3__45__cpo4swapE)
_ZN39_INTERNAL_9e49b783_4_k_cu_d256f900_74914cuda3std6ranges3__45__cpo4swapE:
	.zero		1
.L_10:


//--------------------- .nv.constant0._ZN7cutlass13device_kernelINS_4gemm6kernel13GemmUniversalIN4cute5tupleIJiiiiEEENS1_10collective13CollectiveMmaINS1_35MainloopSm100TmaUmmaWarpSpecializedILi5ELi2ELi4ENS5_IJNS4_1CILi2EEENSA_ILi1EEESC_EEEEENS5_IJNSA_ILi128EEENSA_ILi64EEESG_EEENS_6half_tENS5_IJlSC_lEEESI_SJ_NS4_8TiledMMAINS4_8MMA_AtomIJNS4_26SM100_MMA_F16BF16_2x1SM_SSISI_SI_fLi128ELi64ELNS4_4UMMA5MajorE0ELSO_0ELNSN_7ScaleInE0ELSP_0EEEEEENS4_6LayoutINS5_IJSC_SC_SC_EEENS5_IJNSA_ILi0EEESU_SU_EEEEENS5_IJNS4_10UnderscoreESX_SX_EEEEENS4_18SM100_TMA_2SM_LOADENS4_14ComposedLayoutINS4_7SwizzleILi3ELi4ELi3EEENS4_18smem_ptr_flag_bitsILi16EEENSS_INS5_IJNSA_ILi8EEESG_EEENS5_IJSG_SC_EEEEEEEvNS4_8identityES10_S1A_vS1B_EENS_8epilogue10collective18CollectiveEpilogueINS1D_23Sm100TmaWarpSpecializedILi3ELi2ELi16ELb1ELb0EEEJNS5_IJSG_SG_SG_EEENS5_IJNSS_ISG_SC_EENSS_INS5_IJNSA_ILi16EEESB_EEENS5_IJSC_NSA_ILi32EEEEEEEEEEESI_SJ_SI_SJ_NS1D_6fusion15FusionCallbacksIS1H_NS1Q_17LinearCombinationISI_fSI_fLNS_15FloatRoundStyleE2EEES1I_S1P_JEEENS4_5SM1004TMEM4LOAD26SM100_TMEM_LOAD_32dp32b16xENS4_13SM90_TMA_LOADENS11_INS12_ILi1ELi4ELi3EEES15_NSS_INS5_IJS16_S1K_EEENS5_IJS1K_SC_EEEEEEENS4_39AutoVectorizingCopyWithAssumedAlignmentILi128EEENS4_14SM90_TMA_STOREES25_S27_S27_EEEvvEEEEvNT_6ParamsE --------------------------
	.section	.nv.constant0._ZN7cutlass13device_kernelINS_4gemm6kernel13GemmUniversalIN4cute5tupleIJiiiiEEENS1_10collective13CollectiveMmaINS1_35MainloopSm100TmaUmmaWarpSpecializedILi5ELi2ELi4ENS5_IJNS4_1CILi2EEENSA_ILi1EEESC_EEEEENS5_IJNSA_ILi128EEENSA_ILi64EEESG_EEENS_6half_tENS5_IJlSC_lEEESI_SJ_NS4_8TiledMMAINS4_8MMA_AtomIJNS4_26SM100_MMA_F16BF16_2x1SM_SSISI_SI_fLi128ELi64ELNS4_4UMMA5MajorE0ELSO_0ELNSN_7ScaleInE0ELSP_0EEEEEENS4_6LayoutINS5_IJSC_SC_SC_EEENS5_IJNSA_ILi0EEESU_SU_EEEEENS5_IJNS4_10UnderscoreESX_SX_EEEEENS4_18SM100_TMA_2SM_LOADENS4_14ComposedLayoutINS4_7SwizzleILi3ELi4ELi3EEENS4_18smem_ptr_flag_bitsILi16EEENSS_INS5_IJNSA_ILi8EEESG_EEENS5_IJSG_SC_EEEEEEEvNS4_8identityES10_S1A_vS1B_EENS_8epilogue10collective18CollectiveEpilogueINS1D_23Sm100TmaWarpSpecializedILi3ELi2ELi16ELb1ELb0EEEJNS5_IJSG_SG_SG_EEENS5_IJNSS_ISG_SC_EENSS_INS5_IJNSA_ILi16EEESB_EEENS5_IJSC_NSA_ILi32EEEEEEEEEEESI_SJ_SI_SJ_NS1D_6fusion15FusionCallbacksIS1H_NS1Q_17LinearCombinationISI_fSI_fLNS_15FloatRoundStyleE2EEES1I_S1P_JEEENS4_5SM1004TMEM4LOAD26SM100_TMEM_LOAD_32dp32b16xENS4_13SM90_TMA_LOADENS11_INS12_ILi1ELi4ELi3EEES15_NSS_INS5_IJS16_S1K_EEENS5_IJS1K_SC_EEEEEEENS4_39AutoVectorizingCopyWithAssumedAlignmentILi128EEENS4_14SM90_TMA_STOREES25_S27_S27_EEEvvEEEEvNT_6ParamsE,"a",@progbits
	.sectionflags	@""
	.align	4
.nv.constant0._ZN7cutlass13device_kernelINS_4gemm6kernel13GemmUniversalIN4cute5tupleIJiiiiEEENS1_10collective13CollectiveMmaINS1_35MainloopSm100TmaUmmaWarpSpecializedILi5ELi2ELi4ENS5_IJNS4_1CILi2EEENSA_ILi1EEESC_EEEEENS5_IJNSA_ILi128EEENSA_ILi64EEESG_EEENS_6half_tENS5_IJlSC_lEEESI_SJ_NS4_8TiledMMAINS4_8MMA_AtomIJNS4_26SM100_MMA_F16BF16_2x1SM_SSISI_SI_fLi128ELi64ELNS4_4UMMA5MajorE0ELSO_0ELNSN_7ScaleInE0ELSP_0EEEEEENS4_6LayoutINS5_IJSC_SC_SC_EEENS5_IJNSA_ILi0EEESU_SU_EEEEENS5_IJNS4_10UnderscoreESX_SX_EEEEENS4_18SM100_TMA_2SM_LOADENS4_14ComposedLayoutINS4_7SwizzleILi3ELi4ELi3EEENS4_18smem_ptr_flag_bitsILi16EEENSS_INS5_IJNSA_ILi8EEESG_EEENS5_IJSG_SC_EEEEEEEvNS4_8identityES10_S1A_vS1B_EENS_8epilogue10collective18CollectiveEpilogueINS1D_23Sm100TmaWarpSpecializedILi3ELi2ELi16ELb1ELb0EEEJNS5_IJSG_SG_SG_EEENS5_IJNSS_ISG_SC_EENSS_INS5_IJNSA_ILi16EEESB_EEENS5_IJSC_NSA_ILi32EEEEEEEEEEESI_SJ_SI_SJ_NS1D_6fusion15FusionCallbacksIS1H_NS1Q_17LinearCombinationISI_fSI_fLNS_15FloatRoundStyleE2EEES1I_S1P_JEEENS4_5SM1004TMEM4LOAD26SM100_TMEM_LOAD_32dp32b16xENS4_13SM90_TMA_LOADENS11_INS12_ILi1ELi4ELi3EEES15_NSS_INS5_IJS16_S1K_EEENS5_IJS1K_SC_EEEEEEENS4_39AutoVectorizingCopyWithAssumedAlignmentILi128EEENS4_14SM90_TMA_STOREES25_S27_S27_EEEvvEEEEvNT_6ParamsE:
	.zero		2944


//--------------------- SYMBOLS --------------------------

	.type		.nv.reservedSmem.offset0,@object
	.size		.nv.reservedSmem.offset0,0x4
	.type		.nv.reservedSmem.cap,@object
	.size		.nv.reservedSmem.cap,0x4
	.type		__assertfail,@function
